// auto-generated by cutlass_sweep.gemm — config: {"arch": "sm_100", "cluster_m": 2, "cluster_n": 1, "dtype": "fp16", "dtype_b": "fp16", "layout": "nt", "stages": 0, "tile_k": 32, "tile_m": 64, "tile_n": 256}
#include "cutlass/cutlass.h"
#include "cutlass/gemm/collective/collective_builder.hpp"
#include "cutlass/gemm/device/gemm_universal_adapter.h"
#include "cutlass/gemm/kernel/gemm_universal.hpp"
#include "cutlass/epilogue/collective/collective_builder.hpp"

using ElemA = cutlass::half_t;
using ElemB = cutlass::half_t;
using ElemCD = cutlass::half_t;
using Acc  = float;
using TileShape    = cute::Shape<cute::_64, cute::_256, cute::_32>;
using ClusterShape = cute::Shape<cute::_2, cute::_1, cute::_1>;

using CollectiveEpilogue = typename cutlass::epilogue::collective::CollectiveBuilder<
    cutlass::arch::Sm100, cutlass::arch::OpClassTensorOp,
    TileShape, ClusterShape,
    cutlass::epilogue::collective::EpilogueTileAuto,
    Acc, Acc,
    ElemCD, cutlass::layout::RowMajor, 128 / cutlass::sizeof_bits<ElemCD>::value,
    ElemCD, cutlass::layout::RowMajor, 128 / cutlass::sizeof_bits<ElemCD>::value,
    cutlass::epilogue::collective::EpilogueScheduleAuto
  >::CollectiveOp;

using CollectiveMainloop = typename cutlass::gemm::collective::CollectiveBuilder<
    cutlass::arch::Sm100, cutlass::arch::OpClassTensorOp,
    ElemA, cutlass::layout::RowMajor, 128 / cutlass::sizeof_bits<ElemA>::value,
    ElemB, cutlass::layout::ColumnMajor, 128 / cutlass::sizeof_bits<ElemB>::value,
    Acc,
    TileShape, ClusterShape,
    cutlass::gemm::collective::StageCountAutoCarveout<static_cast<int>(sizeof(typename CollectiveEpilogue::SharedStorage))>,
    cutlass::gemm::collective::KernelScheduleAuto
  >::CollectiveOp;

using GemmKernel = cutlass::gemm::kernel::GemmUniversal<
    cute::Shape<int,int,int,int>,
    CollectiveMainloop,
    CollectiveEpilogue
>;
using Gemm = cutlass::gemm::device::GemmUniversalAdapter<GemmKernel>;

// Force the device kernel symbol into the cubin without needing a host main.
auto* _anchor = &cutlass::device_kernel<GemmKernel>;


// ===== COMPILED SASS (sm_100a) =====

	.target	sm_100a

	.elftype	@"ET_EXEC"


//--------------------- .note.nv.tkinfo           --------------------------
	.section	.note.nv.tkinfo,"",@"SHT_NOTE"
	.sectionflags	@"SHF_NOTE_NV_TKINFO"
	.tkinfo
        /*0018*/ 	.word	0x00000002
        /*0030*/ 	.string	""
        /*0030*/ 	.string	"ptxas"
        /*0030*/ 	.string	"Cuda compilation tools, release 13.0, V13.0.88"
        /*0030*/ 	.string	"Build cuda_13.0.r13.0/compiler.36424714_0"
        /*0030*/ 	.string	"-arch sm_100a -m 64 "



//--------------------- .note.nv.cuinfo           --------------------------
	.section	.note.nv.cuinfo,"",@"SHT_NOTE"
	.sectionflags	@"SHF_NOTE_NV_CUINFO"
        /*0018*/ 	.short	0x0002
        /*001a*/ 	.short	0x0064
        /*001c*/ 	.short	0x0082
	.zero		2


//--------------------- .nv.info                  --------------------------
	.section	.nv.info,"",@"SHT_CUDA_INFO"
	.align	4


	//----- nvinfo : EIATTR_REGCOUNT
	.align		4
        /*0000*/ 	.byte	0x04, 0x2f
        /*0002*/ 	.short	(.L_19 - .L_18)
	.align		4
.L_18:
        /*0004*/ 	.word	index@(_ZN7cutlass13device_kernelINS_4gemm6kernel13GemmUniversalIN4cute5tupleIJiiiiEEENS1_10collective13CollectiveMmaINS1_35MainloopSm100TmaUmmaWarpSpecializedILi9ELi2ELi4ENS5_IJNS4_1CILi2EEENSA_ILi1EEESC_EEEEENS5_IJNSA_ILi64EEENSA_ILi256EEENSA_ILi32EEEEEENS_6half_tENS5_IJlSC_lEEESJ_SK_NS4_8TiledMMAINS4_8MMA_AtomIJNS4_20SM100_MMA_F16BF16_SSISJ_SJ_fLi64ELi256ELNS4_4UMMA5MajorE0ELSP_0ELNSO_7ScaleInE0ELSQ_0EEEEEENS4_6LayoutINS5_IJSC_SC_SC_EEENS5_IJNSA_ILi0EEESV_SV_EEEEENS5_IJNS4_10UnderscoreESY_SY_EEEEENS4_13SM90_TMA_LOADENS4_14ComposedLayoutINS4_7SwizzleILi2ELi4ELi3EEENS4_18smem_ptr_flag_bitsILi16EEENST_INS5_IJNSA_ILi8EEESH_EEENS5_IJSH_SC_EEEEEEEvNS4_8identityENS4_23SM90_TMA_LOAD_MULTICASTES1B_vS1C_EENS_8epilogue10collective18CollectiveEpilogueINS1F_23Sm100TmaWarpSpecializedILi4ELi2ELi32ELb1ELb0EEEJSI_NS5_IJNST_ISF_SC_EES1K_EEESJ_SK_SJ_SK_NS1F_6fusion15FusionCallbacksIS1J_NS1M_17LinearCombinationISJ_fSJ_fLNS_15FloatRoundStyleE2EEESI_S1L_JEEENS4_5SM1004TMEM4LOAD26SM100_TMEM_LOAD_16dp256b8xES11_NS12_INS13_ILi3ELi4ELi3EEES16_NST_INS5_IJS17_SF_EEENS5_IJSF_SC_EEEEEEENS4_17SM75_U32x4_LDSM_NENS4_14SM90_TMA_STOREES20_NS4_17SM90_U32x4_STSM_NENS4_39AutoVectorizingCopyWithAssumedAlignmentILi128EEEEEEvvEEEEvNT_6ParamsE)
        /*0008*/ 	.word	0x0000007a


	//----- nvinfo : EIATTR_FRAME_SIZE
	.align		4
.L_19:
        /*000c*/ 	.byte	0x04, 0x11
        /*000e*/ 	.short	(.L_21 - .L_20)
	.align		4
.L_20:
        /*0010*/ 	.word	index@($__internal_2_$__cuda_sm10x_tcgen05_guardrail_trap_unallocated_columns_being_dealloced)
        /*0014*/ 	.word	0x00000000


	//----- nvinfo : EIATTR_FRAME_SIZE
	.align		4
.L_21:
        /*0018*/ 	.byte	0x04, 0x11
        /*001a*/ 	.short	(.L_23 - .L_22)
	.align		4
.L_22:
        /*001c*/ 	.word	index@($__internal_1_$__cuda_sm10x_tcgen05_guardrail_trap_phase_invalid_during_alloc)
        /*0020*/ 	.word	0x00000000


	//----- nvinfo : EIATTR_FRAME_SIZE
	.align		4
.L_23:
        /*0024*/ 	.byte	0x04, 0x11
        /*0026*/ 	.short	(.L_25 - .L_24)
	.align		4
.L_24:
        /*0028*/ 	.word	index@($__internal_0_$__cuda_sm10x_tcgen05_guardrail_trap_col_being_dealloced_not_returned_by_alloc)
        /*002c*/ 	.word	0x00000000


	//----- nvinfo : EIATTR_FRAME_SIZE
	.align		4
.L_25:
        /*0030*/ 	.byte	0x04, 0x11
        /*0032*/ 	.short	(.L_27 - .L_26)
	.align		4
.L_26:
        /*0034*/ 	.word	index@(_ZN7cutlass13device_kernelINS_4gemm6kernel13GemmUniversalIN4cute5tupleIJiiiiEEENS1_10collective13CollectiveMmaINS1_35MainloopSm100TmaUmmaWarpSpecializedILi9ELi2ELi4ENS5_IJNS4_1CILi2EEENSA_ILi1EEESC_EEEEENS5_IJNSA_ILi64EEENSA_ILi256EEENSA_ILi32EEEEEENS_6half_tENS5_IJlSC_lEEESJ_SK_NS4_8TiledMMAINS4_8MMA_AtomIJNS4_20SM100_MMA_F16BF16_SSISJ_SJ_fLi64ELi256ELNS4_4UMMA5MajorE0ELSP_0ELNSO_7ScaleInE0ELSQ_0EEEEEENS4_6LayoutINS5_IJSC_SC_SC_EEENS5_IJNSA_ILi0EEESV_SV_EEEEENS5_IJNS4_10UnderscoreESY_SY_EEEEENS4_13SM90_TMA_LOADENS4_14ComposedLayoutINS4_7SwizzleILi2ELi4ELi3EEENS4_18smem_ptr_flag_bitsILi16EEENST_INS5_IJNSA_ILi8EEESH_EEENS5_IJSH_SC_EEEEEEEvNS4_8identityENS4_23SM90_TMA_LOAD_MULTICASTES1B_vS1C_EENS_8epilogue10collective18CollectiveEpilogueINS1F_23Sm100TmaWarpSpecializedILi4ELi2ELi32ELb1ELb0EEEJSI_NS5_IJNST_ISF_SC_EES1K_EEESJ_SK_SJ_SK_NS1F_6fusion15FusionCallbacksIS1J_NS1M_17LinearCombinationISJ_fSJ_fLNS_15FloatRoundStyleE2EEESI_S1L_JEEENS4_5SM1004TMEM4LOAD26SM100_TMEM_LOAD_16dp256b8xES11_NS12_INS13_ILi3ELi4ELi3EEES16_NST_INS5_IJS17_SF_EEENS5_IJSF_SC_EEEEEEENS4_17SM75_U32x4_LDSM_NENS4_14SM90_TMA_STOREES20_NS4_17SM90_U32x4_STSM_NENS4_39AutoVectorizingCopyWithAssumedAlignmentILi128EEEEEEvvEEEEvNT_6ParamsE)
        /*0038*/ 	.word	0x00000000


	//----- nvinfo : EIATTR_MIN_STACK_SIZE
	.align		4
.L_27:
        /*003c*/ 	.byte	0x04, 0x12
        /*003e*/ 	.short	(.L_29 - .L_28)
	.align		4
.L_28:
        /*0040*/ 	.word	index@(_ZN7cutlass13device_kernelINS_4gemm6kernel13GemmUniversalIN4cute5tupleIJiiiiEEENS1_10collective13CollectiveMmaINS1_35MainloopSm100TmaUmmaWarpSpecializedILi9ELi2ELi4ENS5_IJNS4_1CILi2EEENSA_ILi1EEESC_EEEEENS5_IJNSA_ILi64EEENSA_ILi256EEENSA_ILi32EEEEEENS_6half_tENS5_IJlSC_lEEESJ_SK_NS4_8TiledMMAINS4_8MMA_AtomIJNS4_20SM100_MMA_F16BF16_SSISJ_SJ_fLi64ELi256ELNS4_4UMMA5MajorE0ELSP_0ELNSO_7ScaleInE0ELSQ_0EEEEEENS4_6LayoutINS5_IJSC_SC_SC_EEENS5_IJNSA_ILi0EEESV_SV_EEEEENS5_IJNS4_10UnderscoreESY_SY_EEEEENS4_13SM90_TMA_LOADENS4_14ComposedLayoutINS4_7SwizzleILi2ELi4ELi3EEENS4_18smem_ptr_flag_bitsILi16EEENST_INS5_IJNSA_ILi8EEESH_EEENS5_IJSH_SC_EEEEEEEvNS4_8identityENS4_23SM90_TMA_LOAD_MULTICASTES1B_vS1C_EENS_8epilogue10collective18CollectiveEpilogueINS1F_23Sm100TmaWarpSpecializedILi4ELi2ELi32ELb1ELb0EEEJSI_NS5_IJNST_ISF_SC_EES1K_EEESJ_SK_SJ_SK_NS1F_6fusion15FusionCallbacksIS1J_NS1M_17LinearCombinationISJ_fSJ_fLNS_15FloatRoundStyleE2EEESI_S1L_JEEENS4_5SM1004TMEM4LOAD26SM100_TMEM_LOAD_16dp256b8xES11_NS12_INS13_ILi3ELi4ELi3EEES16_NST_INS5_IJS17_SF_EEENS5_IJSF_SC_EEEEEEENS4_17SM75_U32x4_LDSM_NENS4_14SM90_TMA_STOREES20_NS4_17SM90_U32x4_STSM_NENS4_39AutoVectorizingCopyWithAssumedAlignmentILi128EEEEEEvvEEEEvNT_6ParamsE)
        /*0044*/ 	.word	0x00000000
.L_29:


//--------------------- .nv.compat                --------------------------
	.section	.nv.compat,"",@"SHT_CUDA_COMPAT_INFO"
	.align	4
        /*0000*/ 	.byte	0x02, 0x09, 0x01, 0x00, 0x02, 0x02, 0x02, 0x00, 0x02, 0x05, 0x05, 0x00, 0x03, 0x07, 0x01, 0x01
        /*0010*/ 	.byte	0x02, 0x03, 0x01, 0x00, 0x02, 0x06, 0x01, 0x00, 0x04, 0x0b, 0x08, 0x00, 0x09, 0x00, 0x00, 0x00
        /*0020*/ 	.byte	0x00, 0x00, 0x00, 0x00


//--------------------- .nv.info._ZN7cutlass13device_kernelINS_4gemm6kernel13GemmUniversalIN4cute5tupleIJiiiiEEENS1_10collective13CollectiveMmaINS1_35MainloopSm100TmaUmmaWarpSpecializedILi9ELi2ELi4ENS5_IJNS4_1CILi2EEENSA_ILi1EEESC_EEEEENS5_IJNSA_ILi64EEENSA_ILi256EEENSA_ILi32EEEEEENS_6half_tENS5_IJlSC_lEEESJ_SK_NS4_8TiledMMAINS4_8MMA_AtomIJNS4_20SM100_MMA_F16BF16_SSISJ_SJ_fLi64ELi256ELNS4_4UMMA5MajorE0ELSP_0ELNSO_7ScaleInE0ELSQ_0EEEEEENS4_6LayoutINS5_IJSC_SC_SC_EEENS5_IJNSA_ILi0EEESV_SV_EEEEENS5_IJNS4_10UnderscoreESY_SY_EEEEENS4_13SM90_TMA_LOADENS4_14ComposedLayoutINS4_7SwizzleILi2ELi4ELi3EEENS4_18smem_ptr_flag_bitsILi16EEENST_INS5_IJNSA_ILi8EEESH_EEENS5_IJSH_SC_EEEEEEEvNS4_8identityENS4_23SM90_TMA_LOAD_MULTICASTES1B_vS1C_EENS_8epilogue10collective18CollectiveEpilogueINS1F_23Sm100TmaWarpSpecializedILi4ELi2ELi32ELb1ELb0EEEJSI_NS5_IJNST_ISF_SC_EES1K_EEESJ_SK_SJ_SK_NS1F_6fusion15FusionCallbacksIS1J_NS1M_17LinearCombinationISJ_fSJ_fLNS_15FloatRoundStyleE2EEESI_S1L_JEEENS4_5SM1004TMEM4LOAD26SM100_TMEM_LOAD_16dp256b8xES11_NS12_INS13_ILi3ELi4ELi3EEES16_NST_INS5_IJS17_SF_EEENS5_IJSF_SC_EEEEEEENS4_17SM75_U32x4_LDSM_NENS4_14SM90_TMA_STOREES20_NS4_17SM90_U32x4_STSM_NENS4_39AutoVectorizingCopyWithAssumedAlignmentILi128EEEEEEvvEEEEvNT_6ParamsE --------------------------
	.section	.nv.info._ZN7cutlass13device_kernelINS_4gemm6kernel13GemmUniversalIN4cute5tupleIJiiiiEEENS1_10collective13CollectiveMmaINS1_35MainloopSm100TmaUmmaWarpSpecializedILi9ELi2ELi4ENS5_IJNS4_1CILi2EEENSA_ILi1EEESC_EEEEENS5_IJNSA_ILi64EEENSA_ILi256EEENSA_ILi32EEEEEENS_6half_tENS5_IJlSC_lEEESJ_SK_NS4_8TiledMMAINS4_8MMA_AtomIJNS4_20SM100_MMA_F16BF16_SSISJ_SJ_fLi64ELi256ELNS4_4UMMA5MajorE0ELSP_0ELNSO_7ScaleInE0ELSQ_0EEEEEENS4_6LayoutINS5_IJSC_SC_SC_EEENS5_IJNSA_ILi0EEESV_SV_EEEEENS5_IJNS4_10UnderscoreESY_SY_EEEEENS4_13SM90_TMA_LOADENS4_14ComposedLayoutINS4_7SwizzleILi2ELi4ELi3EEENS4_18smem_ptr_flag_bitsILi16EEENST_INS5_IJNSA_ILi8EEESH_EEENS5_IJSH_SC_EEEEEEEvNS4_8identityENS4_23SM90_TMA_LOAD_MULTICASTES1B_vS1C_EENS_8epilogue10collective18CollectiveEpilogueINS1F_23Sm100TmaWarpSpecializedILi4ELi2ELi32ELb1ELb0EEEJSI_NS5_IJNST_ISF_SC_EES1K_EEESJ_SK_SJ_SK_NS1F_6fusion15FusionCallbacksIS1J_NS1M_17LinearCombinationISJ_fSJ_fLNS_15FloatRoundStyleE2EEESI_S1L_JEEENS4_5SM1004TMEM4LOAD26SM100_TMEM_LOAD_16dp256b8xES11_NS12_INS13_ILi3ELi4ELi3EEES16_NST_INS5_IJS17_SF_EEENS5_IJSF_SC_EEEEEEENS4_17SM75_U32x4_LDSM_NENS4_14SM90_TMA_STOREES20_NS4_17SM90_U32x4_STSM_NENS4_39AutoVectorizingCopyWithAssumedAlignmentILi128EEEEEEvvEEEEvNT_6ParamsE,"",@"SHT_CUDA_INFO"
	.sectionflags	@""
	.align	4


	//----- nvinfo : EIATTR_CUDA_API_VERSION
	.align		4
        /*0000*/ 	.byte	0x04, 0x37
        /*0002*/ 	.short	(.L_31 - .L_30)
.L_30:
        /*0004*/ 	.word	0x00000082


	//----- nvinfo : EIATTR_KPARAM_INFO
	.align		4
.L_31:
        /*0008*/ 	.byte	0x04, 0x17
        /*000a*/ 	.short	(.L_33 - .L_32)
.L_32:
        /*000c*/ 	.word	0x00000000
        /*0010*/ 	.short	0x0000
        /*0012*/ 	.short	0x0000
        /*0014*/ 	.byte	0x00, 0xf0, 0x01, 0x20


	//----- nvinfo : EIATTR_AT_ENTRY_FRAGMENTS
	.align		4
.L_33:
        /*0018*/ 	.byte	0x04, 0x4f
        /*001a*/ 	.short	(.L_35 - .L_34)


	//   ....[0]....
.L_34:
        /*001c*/ 	.word	0x00000006


	//----- nvinfo : EIATTR_RESERVED_SMEM_USED
	.align		4
.L_35:
        /*0020*/ 	.byte	0x01, 0x41
	.zero		2


	//----- nvinfo : EIATTR_SPARSE_MMA_MASK
	.align		4
        /*0024*/ 	.byte	0x03, 0x50
        /*0026*/ 	.short	0x0000


	//----- nvinfo : EIATTR_TCGEN05_1CTA_USED
	.align		4
        /*0028*/ 	.byte	0x01, 0x51
	.zero		2


	//----- nvinfo : EIATTR_MAXREG_COUNT
	.align		4
        /*002c*/ 	.byte	0x03, 0x1b
        /*002e*/ 	.short	0x00ff


	//----- nvinfo : EIATTR_NUM_BARRIERS
	.align		4
        /*0030*/ 	.byte	0x02, 0x4c
        /*0032*/ 	.byte	0x07
	.zero		1


	//----- nvinfo : EIATTR_EXTERNS
	.align		4
        /*0034*/ 	.byte	0x04, 0x0f
        /*0036*/ 	.short	(.L_37 - .L_36)


	//   ....[0]....
	.align		4
.L_36:
        /*0038*/ 	.word	index@(__assertfail)


	//----- nvinfo : EIATTR_MERCURY_ISA_VERSION
	.align		4
.L_37:
        /*003c*/ 	.byte	0x03, 0x5f
        /*003e*/ 	.short	0x0101


	//----- nvinfo : EIATTR_INT_WARP_WIDE_INSTR_OFFSETS
	.align		4
        /*0040*/ 	.byte	0x04, 0x31
        /*0042*/ 	.short	(.L_39 - .L_38)


	//   ....[0]....
.L_38:
        /*0044*/ 	.word	0x00003fd0


	//   ....[1]....
        /*0048*/ 	.word	0x00003ff0


	//   ....[2]....
        /*004c*/ 	.word	0x00004020


	//   ....[3]....
        /*0050*/ 	.word	0x00004c30


	//   ....[4]....
        /*0054*/ 	.word	0x00004c90


	//   ....[5]....
        /*0058*/ 	.word	0x00004d70


	//   ....[6]....
        /*005c*/ 	.word	0x00004df0


	//   ....[7]....
        /*0060*/ 	.word	0x00004ee0


	//   ....[8]....
        /*0064*/ 	.word	0x00004f70


	//   ....[9]....
        /*0068*/ 	.word	0x00005060


	//   ....[10]....
        /*006c*/ 	.word	0x00005110


	//----- nvinfo : EIATTR_COOP_GROUP_MASK_REGIDS
	.align		4
.L_39:
        /*0070*/ 	.byte	0x04, 0x29
        /*0072*/ 	.short	(.L_41 - .L_40)


	//   ....[0]....
.L_40:
        /*0074*/ 	.word	0xffffffff


	//   ....[1]....
        /*0078*/ 	.word	0xffffffff


	//   ....[2]....
        /*007c*/ 	.word	0xffffffff


	//   ....[3]....
        /*0080*/ 	.word	0xffffffff


	//   ....[4]....
        /*0084*/ 	.word	0xffffffff


	//   ....[5]....
        /*0088*/ 	.word	0xffffffff


	//   ....[6]....
        /*008c*/ 	.word	0xffffffff


	//   ....[7]....
        /*0090*/ 	.word	0xffffffff


	//   ....[8]....
        /*0094*/ 	.word	0xffffffff


	//   ....[9]....
        /*0098*/ 	.word	0xffffffff


	//   ....[10]....
        /*009c*/ 	.word	0xffffffff


	//   ....[11]....
        /*00a0*/ 	.word	0xffffffff


	//   ....[12]....
        /*00a4*/ 	.word	0xffffffff


	//   ....[13]....
        /*00a8*/ 	.word	0xffffffff


	//----- nvinfo : EIATTR_COOP_GROUP_INSTR_OFFSETS
	.align		4
.L_41:
        /*00ac*/ 	.byte	0x04, 0x28
        /*00ae*/ 	.short	(.L_43 - .L_42)


	//   ....[0]....
.L_42:
        /*00b0*/ 	.word	0x00000080


	//   ....[1]....
        /*00b4*/ 	.word	0x000004f0


	//   ....[2]....
        /*00b8*/ 	.word	0x00000750


	//   ....[3]....
        /*00bc*/ 	.word	0x000008f0


	//   ....[4]....
        /*00c0*/ 	.word	0x000009f0


	//   ....[5]....
        /*00c4*/ 	.word	0x00000b60


	//   ....[6]....
        /*00c8*/ 	.word	0x00000d00


	//   ....[7]....
        /*00cc*/ 	.word	0x00000ec0


	//   ....[8]....
        /*00d0*/ 	.word	0x000020e0


	//   ....[9]....
        /*00d4*/ 	.word	0x000032a0


	//   ....[10]....
        /*00d8*/ 	.word	0x000034b0


	//   ....[11]....
        /*00dc*/ 	.word	0x000034e0


	//   ....[12]....
        /*00e0*/ 	.word	0x00003eb0


	//   ....[13]....
        /*00e4*/ 	.word	0x000040e0


	//----- nvinfo : EIATTR_VRC_CTA_INIT_COUNT
	.align		4
.L_43:
        /*00e8*/ 	.byte	0x02, 0x4a
        /*00ea*/ 	.byte	0x80
	.zero		1


	//----- nvinfo : EIATTR_SYSCALL_OFFSETS
	.align		4
        /*00ec*/ 	.byte	0x04, 0x46
        /*00ee*/ 	.short	(.L_45 - .L_44)


	//   ....[0]....
.L_44:
        /*00f0*/ 	.word	0x00005da0


	//   ....[1]....
        /*00f4*/ 	.word	0x00005e90


	//   ....[2]....
        /*00f8*/ 	.word	0x00006700


	//   ....[3]....
        /*00fc*/ 	.word	0x000073c0


	//   ....[4]....
        /*0100*/ 	.word	0x00008030


	//   ....[5]....
        /*0104*/ 	.word	0x00008c90


	//----- nvinfo : EIATTR_MBARRIER_INSTR_OFFSETS
	.align		4
.L_45:
        /*0108*/ 	.byte	0x04, 0x39
        /*010a*/ 	.short	(.L_47 - .L_46)


	//   ....[0]....
.L_46:
        /*010c*/ 	.word	0x00000610
        /*0110*/ 	.word	0x000000ff
        /*0114*/ 	.word	0x00000000
        /*0118*/ 	.short	0x0100
        /*011a*/ 	.byte	0x04
	.zero		1


	//   ....[1]....
        /*011c*/ 	.word	0x00000620
        /*0120*/ 	.word	0x000000ff
        /*0124*/ 	.word	0x00000048
        /*0128*/ 	.short	0x0100
        /*012a*/ 	.byte	0x04
	.zero		1


	//   ....[2]....
        /*012c*/ 	.word	0x00000630
        /*0130*/ 	.word	0x000000ff
        /*0134*/ 	.word	0x00000008
        /*0138*/ 	.short	0x0100
        /*013a*/ 	.byte	0x04
	.zero		1


	//   ....[3]....
        /*013c*/ 	.word	0x00000640
        /*0140*/ 	.word	0x000000ff
        /*0144*/ 	.word	0x00000050
        /*0148*/ 	.short	0x0100
        /*014a*/ 	.byte	0x04
	.zero		1


	//   ....[4]....
        /*014c*/ 	.word	0x00000650
        /*0150*/ 	.word	0x000000ff
        /*0154*/ 	.word	0x00000010
        /*0158*/ 	.short	0x0100
        /*015a*/ 	.byte	0x04
	.zero		1


	//   ....[5]....
        /*015c*/ 	.word	0x00000660
        /*0160*/ 	.word	0x000000ff
        /*0164*/ 	.word	0x00000058
        /*0168*/ 	.short	0x0100
        /*016a*/ 	.byte	0x04
	.zero		1


	//   ....[6]....
        /*016c*/ 	.word	0x00000670
        /*0170*/ 	.word	0x000000ff
        /*0174*/ 	.word	0x00000018
        /*0178*/ 	.short	0x0100
        /*017a*/ 	.byte	0x04
	.zero		1


	//   ....[7]....
        /*017c*/ 	.word	0x00000680
        /*0180*/ 	.word	0x000000ff
        /*0184*/ 	.word	0x00000060
        /*0188*/ 	.short	0x0100
        /*018a*/ 	.byte	0x04
	.zero		1


	//   ....[8]....
        /*018c*/ 	.word	0x00000690
        /*0190*/ 	.word	0x000000ff
        /*0194*/ 	.word	0x00000020
        /*0198*/ 	.short	0x0100
        /*019a*/ 	.byte	0x04
	.zero		1


	//   ....[9]....
        /*019c*/ 	.word	0x000006a0
        /*01a0*/ 	.word	0x000000ff
        /*01a4*/ 	.word	0x00000068
        /*01a8*/ 	.short	0x0100
        /*01aa*/ 	.byte	0x04
	.zero		1


	//   ....[10]....
        /*01ac*/ 	.word	0x000006b0
        /*01b0*/ 	.word	0x000000ff
        /*01b4*/ 	.word	0x00000028
        /*01b8*/ 	.short	0x0100
        /*01ba*/ 	.byte	0x04
	.zero		1


	//   ....[11]....
        /*01bc*/ 	.word	0x000006c0
        /*01c0*/ 	.word	0x000000ff
        /*01c4*/ 	.word	0x00000070
        /*01c8*/ 	.short	0x0100
        /*01ca*/ 	.byte	0x04
	.zero		1


	//   ....[12]....
        /*01cc*/ 	.word	0x000006d0
        /*01d0*/ 	.word	0x000000ff
        /*01d4*/ 	.word	0x00000030
        /*01d8*/ 	.short	0x0100
        /*01da*/ 	.byte	0x04
	.zero		1


	//   ....[13]....
        /*01dc*/ 	.word	0x000006e0
        /*01e0*/ 	.word	0x000000ff
        /*01e4*/ 	.word	0x00000078
        /*01e8*/ 	.short	0x0100
        /*01ea*/ 	.byte	0x04
	.zero		1


	//   ....[14]....
        /*01ec*/ 	.word	0x000006f0
        /*01f0*/ 	.word	0x000000ff
        /*01f4*/ 	.word	0x00000038
        /*01f8*/ 	.short	0x0100
        /*01fa*/ 	.byte	0x04
	.zero		1


	//   ....[15]....
        /*01fc*/ 	.word	0x00000700
        /*0200*/ 	.word	0x000000ff
        /*0204*/ 	.word	0x00000080
        /*0208*/ 	.short	0x0100
        /*020a*/ 	.byte	0x04
	.zero		1


	//   ....[16]....
        /*020c*/ 	.word	0x00000710
        /*0210*/ 	.word	0x000000ff
        /*0214*/ 	.word	0x00000040
        /*0218*/ 	.short	0x0100
        /*021a*/ 	.byte	0x04
	.zero		1


	//   ....[17]....
        /*021c*/ 	.word	0x00000720
        /*0220*/ 	.word	0x000000ff
        /*0224*/ 	.word	0x00000088
        /*0228*/ 	.short	0x0100
        /*022a*/ 	.byte	0x04
	.zero		1


	//   ....[18]....
        /*022c*/ 	.word	0x00000860
        /*0230*/ 	.word	0x000000ff
        /*0234*/ 	.word	0x00000090
        /*0238*/ 	.short	0x0100
        /*023a*/ 	.byte	0x04
	.zero		1


	//   ....[19]....
        /*023c*/ 	.word	0x00000870
        /*0240*/ 	.word	0x000000ff
        /*0244*/ 	.word	0x000000b0
        /*0248*/ 	.short	0x0100
        /*024a*/ 	.byte	0x04
	.zero		1


	//   ....[20]....
        /*024c*/ 	.word	0x00000880
        /*0250*/ 	.word	0x000000ff
        /*0254*/ 	.word	0x00000098
        /*0258*/ 	.short	0x0100
        /*025a*/ 	.byte	0x04
	.zero		1


	//   ....[21]....
        /*025c*/ 	.word	0x00000890
        /*0260*/ 	.word	0x000000ff
        /*0264*/ 	.word	0x000000b8
        /*0268*/ 	.short	0x0100
        /*026a*/ 	.byte	0x04
	.zero		1


	//   ....[22]....
        /*026c*/ 	.word	0x000008a0
        /*0270*/ 	.word	0x000000ff
        /*0274*/ 	.word	0x000000a0
        /*0278*/ 	.short	0x0100
        /*027a*/ 	.byte	0x04
	.zero		1


	//   ....[23]....
        /*027c*/ 	.word	0x000008b0
        /*0280*/ 	.word	0x000000ff
        /*0284*/ 	.word	0x000000c0
        /*0288*/ 	.short	0x0100
        /*028a*/ 	.byte	0x04
	.zero		1


	//   ....[24]....
        /*028c*/ 	.word	0x000008c0
        /*0290*/ 	.word	0x000000ff
        /*0294*/ 	.word	0x000000a8
        /*0298*/ 	.short	0x0100
        /*029a*/ 	.byte	0x04
	.zero		1


	//   ....[25]....
        /*029c*/ 	.word	0x000008d0
        /*02a0*/ 	.word	0x000000ff
        /*02a4*/ 	.word	0x000000c8
        /*02a8*/ 	.short	0x0100
        /*02aa*/ 	.byte	0x04
	.zero		1


	//   ....[26]....
        /*02ac*/ 	.word	0x000009c0
        /*02b0*/ 	.word	0x000000ff
        /*02b4*/ 	.word	0x000000d0
        /*02b8*/ 	.short	0x0100
        /*02ba*/ 	.byte	0x06
	.zero		1


	//   ....[27]....
        /*02bc*/ 	.word	0x000009d0
        /*02c0*/ 	.word	0x000000ff
        /*02c4*/ 	.word	0x000000d8
        /*02c8*/ 	.short	0x0100
        /*02ca*/ 	.byte	0x06
	.zero		1


	//   ....[28]....
        /*02cc*/ 	.word	0x00000b10
        /*02d0*/ 	.word	0x000000ff
        /*02d4*/ 	.word	0x000000e0
        /*02d8*/ 	.short	0x0100
        /*02da*/ 	.byte	0x06
	.zero		1


	//   ....[29]....
        /*02dc*/ 	.word	0x00000b20
        /*02e0*/ 	.word	0x000000ff
        /*02e4*/ 	.word	0x000000f0
        /*02e8*/ 	.short	0x0100
        /*02ea*/ 	.byte	0x06
	.zero		1


	//   ....[30]....
        /*02ec*/ 	.word	0x00000b30
        /*02f0*/ 	.word	0x000000ff
        /*02f4*/ 	.word	0x000000e8
        /*02f8*/ 	.short	0x0100
        /*02fa*/ 	.byte	0x06
	.zero		1


	//   ....[31]....
        /*02fc*/ 	.word	0x00000b40
        /*0300*/ 	.word	0x000000ff
        /*0304*/ 	.word	0x000000f8
        /*0308*/ 	.short	0x0100
        /*030a*/ 	.byte	0x06
	.zero		1


	//   ....[32]....
        /*030c*/ 	.word	0x00000c70
        /*0310*/ 	.word	0x000000ff
        /*0314*/ 	.word	0x00000100
        /*0318*/ 	.short	0x0100
        /*031a*/ 	.byte	0x04
	.zero		1


	//   ....[33]....
        /*031c*/ 	.word	0x00000c80
        /*0320*/ 	.word	0x000000ff
        /*0324*/ 	.word	0x00000120
        /*0328*/ 	.short	0x0100
        /*032a*/ 	.byte	0x04
	.zero		1


	//   ....[34]....
        /*032c*/ 	.word	0x00000c90
        /*0330*/ 	.word	0x000000ff
        /*0334*/ 	.word	0x00000108
        /*0338*/ 	.short	0x0100
        /*033a*/ 	.byte	0x04
	.zero		1


	//   ....[35]....
        /*033c*/ 	.word	0x00000ca0
        /*0340*/ 	.word	0x000000ff
        /*0344*/ 	.word	0x00000128
        /*0348*/ 	.short	0x0100
        /*034a*/ 	.byte	0x04
	.zero		1


	//   ....[36]....
        /*034c*/ 	.word	0x00000cb0
        /*0350*/ 	.word	0x000000ff
        /*0354*/ 	.word	0x00000110
        /*0358*/ 	.short	0x0100
        /*035a*/ 	.byte	0x04
	.zero		1


	//   ....[37]....
        /*035c*/ 	.word	0x00000cc0
        /*0360*/ 	.word	0x000000ff
        /*0364*/ 	.word	0x00000130
        /*0368*/ 	.short	0x0100
        /*036a*/ 	.byte	0x04
	.zero		1


	//   ....[38]....
        /*036c*/ 	.word	0x00000cd0
        /*0370*/ 	.word	0x000000ff
        /*0374*/ 	.word	0x00000118
        /*0378*/ 	.short	0x0100
        /*037a*/ 	.byte	0x04
	.zero		1


	//   ....[39]....
        /*037c*/ 	.word	0x00000ce0
        /*0380*/ 	.word	0x000000ff
        /*0384*/ 	.word	0x00000138
        /*0388*/ 	.short	0x0100
        /*038a*/ 	.byte	0x04
	.zero		1


	//   ....[40]....
        /*038c*/ 	.word	0x00000dd0
        /*0390*/ 	.word	0x000000ff
        /*0394*/ 	.word	0x00000140
        /*0398*/ 	.short	0x0100
        /*039a*/ 	.byte	0x04
	.zero		1


	//   ....[41]....
        /*039c*/ 	.word	0x00000de0
        /*03a0*/ 	.word	0x000000ff
        /*03a4*/ 	.word	0x00000150
        /*03a8*/ 	.short	0x0100
        /*03aa*/ 	.byte	0x04
	.zero		1


	//   ....[42]....
        /*03ac*/ 	.word	0x00000df0
        /*03b0*/ 	.word	0x000000ff
        /*03b4*/ 	.word	0x00000148
        /*03b8*/ 	.short	0x0100
        /*03ba*/ 	.byte	0x04
	.zero		1


	//   ....[43]....
        /*03bc*/ 	.word	0x00000e00
        /*03c0*/ 	.word	0x000000ff
        /*03c4*/ 	.word	0x00000158
        /*03c8*/ 	.short	0x0100
        /*03ca*/ 	.byte	0x04
	.zero		1


	//   ....[44]....
        /*03cc*/ 	.word	0x00001980
        /*03d0*/ 	.word	0x00000000
        /*03d4*/ 	.word	0x00000150
        /*03d8*/ 	.short	0x010a
        /*03da*/ 	.byte	0xff
	.zero		1


	//   ....[45]....
        /*03dc*/ 	.word	0x000019a0
        /*03e0*/ 	.word	0x00000000
        /*03e4*/ 	.word	0x00000140
        /*03e8*/ 	.short	0x0101
        /*03ea*/ 	.byte	0xff
	.zero		1


	//   ....[46]....
        /*03ec*/ 	.word	0x00001a60
        /*03f0*/ 	.word	0x000000ff
        /*03f4*/ 	.word	0x00000048
        /*03f8*/ 	.short	0x010a
        /*03fa*/ 	.byte	0x04
	.zero		1


	//   ....[47]....
        /*03fc*/ 	.word	0x00001ae0
        /*0400*/ 	.word	0x000000ff
        /*0404*/ 	.word	0x00000048
        /*0408*/ 	.short	0x010a
        /*040a*/ 	.byte	0x21
	.zero		1


	//   ....[48]....
        /*040c*/ 	.word	0x00001c70
        /*0410*/ 	.word	0x000000ff
        /*0414*/ 	.word	0x00000048
        /*0418*/ 	.short	0x010a
        /*041a*/ 	.byte	0x08
	.zero		1


	//   ....[49]....
        /*041c*/ 	.word	0x00001da0
        /*0420*/ 	.word	0x000000ff
        /*0424*/ 	.word	0x000000d8
        /*0428*/ 	.short	0x0101
        /*042a*/ 	.byte	0x07
	.zero		1


	//   ....[50]....
        /*042c*/ 	.word	0x00001dc0
        /*0430*/ 	.word	0x000000ff
        /*0434*/ 	.word	0x00000048
        /*0438*/ 	.short	0x010a
        /*043a*/ 	.byte	0x04
	.zero		1


	//   ....[51]....
        /*043c*/ 	.word	0x00001e40
        /*0440*/ 	.word	0x000000ff
        /*0444*/ 	.word	0x00000048
        /*0448*/ 	.short	0x010a
        /*044a*/ 	.byte	0x09
	.zero		1


	//   ....[52]....
        /*044c*/ 	.word	0x00001fe0
        /*0450*/ 	.word	0x000000ff
        /*0454*/ 	.word	0x00000048
        /*0458*/ 	.short	0x010a
        /*045a*/ 	.byte	0x06
	.zero		1


	//   ....[53]....
        /*045c*/ 	.word	0x00002110
        /*0460*/ 	.word	0x00000003
        /*0464*/ 	.word	0x000000e0
        /*0468*/ 	.short	0x010a
        /*046a*/ 	.byte	0xff
	.zero		1


	//   ....[54]....
        /*046c*/ 	.word	0x00002260
        /*0470*/ 	.word	0x00000000
        /*0474*/ 	.word	0x00000000
        /*0478*/ 	.short	0x0101
        /*047a*/ 	.byte	0xff
	.zero		1


	//   ....[55]....
        /*047c*/ 	.word	0x00002820
        /*0480*/ 	.word	0x000000ff
        /*0484*/ 	.word	0x00000000
        /*0488*/ 	.short	0x010a
        /*048a*/ 	.byte	0x04
	.zero		1


	//   ....[56]....
        /*048c*/ 	.word	0x000028b0
        /*0490*/ 	.word	0x000000ff
        /*0494*/ 	.word	0x00000000
        /*0498*/ 	.short	0x010a
        /*049a*/ 	.byte	0x05
	.zero		1


	//   ....[57]....
        /*049c*/ 	.word	0x00002940
        /*04a0*/ 	.word	0x000000ff
        /*04a4*/ 	.word	0x00000000
        /*04a8*/ 	.short	0x010a
        /*04aa*/ 	.byte	0x05
	.zero		1


	//   ....[58]....
        /*04ac*/ 	.word	0x000029d0
        /*04b0*/ 	.word	0x000000ff
        /*04b4*/ 	.word	0x00000000
        /*04b8*/ 	.short	0x010a
        /*04ba*/ 	.byte	0x05
	.zero		1


	//   ....[59]....
        /*04bc*/ 	.word	0x00002a60
        /*04c0*/ 	.word	0x000000ff
        /*04c4*/ 	.word	0x00000000
        /*04c8*/ 	.short	0x010a
        /*04ca*/ 	.byte	0x05
	.zero		1


	//   ....[60]....
        /*04cc*/ 	.word	0x00002af0
        /*04d0*/ 	.word	0x000000ff
        /*04d4*/ 	.word	0x00000000
        /*04d8*/ 	.short	0x010a
        /*04da*/ 	.byte	0x05
	.zero		1


	//   ....[61]....
        /*04dc*/ 	.word	0x00002b80
        /*04e0*/ 	.word	0x000000ff
        /*04e4*/ 	.word	0x00000000
        /*04e8*/ 	.short	0x010a
        /*04ea*/ 	.byte	0x05
	.zero		1


	//   ....[62]....
        /*04ec*/ 	.word	0x00002c10
        /*04f0*/ 	.word	0x000000ff
        /*04f4*/ 	.word	0x00000000
        /*04f8*/ 	.short	0x010a
        /*04fa*/ 	.byte	0x05
	.zero		1


	//   ....[63]....
        /*04fc*/ 	.word	0x00002cb0
        /*0500*/ 	.word	0x00000000
        /*0504*/ 	.word	0x00000000
        /*0508*/ 	.short	0x010a
        /*050a*/ 	.byte	0xff
	.zero		1


	//   ....[64]....
        /*050c*/ 	.word	0x00002df0
        /*0510*/ 	.word	0x00000002
        /*0514*/ 	.word	0x00000140
        /*0518*/ 	.short	0x010a
        /*051a*/ 	.byte	0xff
	.zero		1


	//   ....[65]....
        /*051c*/ 	.word	0x00002e50
        /*0520*/ 	.word	0x00000004
        /*0524*/ 	.word	0x00000000
        /*0528*/ 	.short	0x0101
        /*052a*/ 	.byte	0xff
	.zero		1


	//   ....[66]....
        /*052c*/ 	.word	0x00002e70
        /*0530*/ 	.word	0x000000ff
        /*0534*/ 	.word	0x000000f0
        /*0538*/ 	.short	0x010a
        /*053a*/ 	.byte	0x04
	.zero		1


	//   ....[67]....
        /*053c*/ 	.word	0x00002f90
        /*0540*/ 	.word	0x00000002
        /*0544*/ 	.word	0x000000e0
        /*0548*/ 	.short	0x010a
        /*054a*/ 	.byte	0xff
	.zero		1


	//   ....[68]....
        /*054c*/ 	.word	0x000030a0
        /*0550*/ 	.word	0x00000002
        /*0554*/ 	.word	0x00000000
        /*0558*/ 	.short	0x0101
        /*055a*/ 	.byte	0xff
	.zero		1


	//   ....[69]....
        /*055c*/ 	.word	0x00003130
        /*0560*/ 	.word	0x000000ff
        /*0564*/ 	.word	0x000000f0
        /*0568*/ 	.short	0x0106
        /*056a*/ 	.byte	0x04
	.zero		1


	//   ....[70]....
        /*056c*/ 	.word	0x00003150
        /*0570*/ 	.word	0x000000ff
        /*0574*/ 	.word	0x000000f0
        /*0578*/ 	.short	0x010a
        /*057a*/ 	.byte	0x04
	.zero		1


	//   ....[71]....
        /*057c*/ 	.word	0x000031e0
        /*0580*/ 	.word	0x000000ff
        /*0584*/ 	.word	0x000000f0
        /*0588*/ 	.short	0x0106
        /*058a*/ 	.byte	0x07
	.zero		1


	//   ....[72]....
        /*058c*/ 	.word	0x00003220
        /*0590*/ 	.word	0x00000000
        /*0594*/ 	.word	0x000000f0
        /*0598*/ 	.short	0x010a
        /*059a*/ 	.byte	0xff
	.zero		1


	//   ....[73]....
        /*059c*/ 	.word	0x00003740
        /*05a0*/ 	.word	0x00000000
        /*05a4*/ 	.word	0x000000e0
        /*05a8*/ 	.short	0x010a
        /*05aa*/ 	.byte	0xff
	.zero		1


	//   ....[74]....
        /*05ac*/ 	.word	0x00003840
        /*05b0*/ 	.word	0x00000003
        /*05b4*/ 	.word	0x00000000
        /*05b8*/ 	.short	0x0101
        /*05ba*/ 	.byte	0xff
	.zero		1


	//   ....[75]....
        /*05bc*/ 	.word	0x00003850
        /*05c0*/ 	.word	0x000000ff
        /*05c4*/ 	.word	0x00000000
        /*05c8*/ 	.short	0x010a
        /*05ca*/ 	.byte	0x04
	.zero		1


	//   ....[76]....
        /*05cc*/ 	.word	0x000038d0
        /*05d0*/ 	.word	0x000000ff
        /*05d4*/ 	.word	0x00000120
        /*05d8*/ 	.short	0x010a
        /*05da*/ 	.byte	0x17
	.zero		1


	//   ....[77]....
        /*05dc*/ 	.word	0x000039b0
        /*05e0*/ 	.word	0x000000ff
        /*05e4*/ 	.word	0x00000000
        /*05e8*/ 	.short	0x010a
        /*05ea*/ 	.byte	0x05
	.zero		1


	//   ....[78]....
        /*05ec*/ 	.word	0x00003af0
        /*05f0*/ 	.word	0x000000ff
        /*05f4*/ 	.word	0x00000000
        /*05f8*/ 	.short	0x010a
        /*05fa*/ 	.byte	0x04
	.zero		1


	//   ....[79]....
        /*05fc*/ 	.word	0x00003ce0
        /*0600*/ 	.word	0x000000ff
        /*0604*/ 	.word	0x00000000
        /*0608*/ 	.short	0x010a
        /*060a*/ 	.byte	0x04
	.zero		1


	//   ....[80]....
        /*060c*/ 	.word	0x00003d70
        /*0610*/ 	.word	0x000000ff
        /*0614*/ 	.word	0x00000000
        /*0618*/ 	.short	0x010a
        /*061a*/ 	.byte	0x05
	.zero		1


	//   ....[81]....
        /*061c*/ 	.word	0x00003e00
        /*0620*/ 	.word	0x000000ff
        /*0624*/ 	.word	0x00000000
        /*0628*/ 	.short	0x010a
        /*062a*/ 	.byte	0x05
	.zero		1


	//   ....[82]....
        /*062c*/ 	.word	0x00003e90
        /*0630*/ 	.word	0x000000ff
        /*0634*/ 	.word	0x00000000
        /*0638*/ 	.short	0x010a
        /*063a*/ 	.byte	0x04
	.zero		1


	//   ....[83]....
        /*063c*/ 	.word	0x000043f0
        /*0640*/ 	.word	0x00000008
        /*0644*/ 	.word	0x000000e0
        /*0648*/ 	.short	0x010a
        /*064a*/ 	.byte	0xff
	.zero		1


	//   ....[84]....
        /*064c*/ 	.word	0x00004560
        /*0650*/ 	.word	0x00000000
        /*0654*/ 	.word	0x00000000
        /*0658*/ 	.short	0x0101
        /*065a*/ 	.byte	0xff
	.zero		1


	//   ....[85]....
        /*065c*/ 	.word	0x00004a40
        /*0660*/ 	.word	0x000000ff
        /*0664*/ 	.word	0x000000d8
        /*0668*/ 	.short	0x010a
        /*066a*/ 	.byte	0x15
	.zero		1


	//   ....[86]....
        /*066c*/ 	.word	0x00004bd0
        /*0670*/ 	.word	0x000000ff
        /*0674*/ 	.word	0x000000b0
        /*0678*/ 	.short	0x010a
        /*067a*/ 	.byte	0x15
	.zero		1


	//   ....[87]....
        /*067c*/ 	.word	0x00004d20
        /*0680*/ 	.word	0x000000ff
        /*0684*/ 	.word	0x00000090
        /*0688*/ 	.short	0x010b
        /*068a*/ 	.byte	0x15
	.zero		1


	//   ....[88]....
        /*068c*/ 	.word	0x00004d30
        /*0690*/ 	.word	0x000000ff
        /*0694*/ 	.word	0x00000000
        /*0698*/ 	.short	0x0101
        /*069a*/ 	.byte	0x32
	.zero		1


	//   ....[89]....
        /*069c*/ 	.word	0x00004d40
        /*06a0*/ 	.word	0x000000ff
        /*06a4*/ 	.word	0x000000b8
        /*06a8*/ 	.short	0x010a
        /*06aa*/ 	.byte	0x15
	.zero		1


	//   ....[90]....
        /*06ac*/ 	.word	0x00004e90
        /*06b0*/ 	.word	0x000000ff
        /*06b4*/ 	.word	0x00000098
        /*06b8*/ 	.short	0x010b
        /*06ba*/ 	.byte	0x15
	.zero		1


	//   ....[91]....
        /*06bc*/ 	.word	0x00004ea0
        /*06c0*/ 	.word	0x000000ff
        /*06c4*/ 	.word	0x00000000
        /*06c8*/ 	.short	0x0101
        /*06ca*/ 	.byte	0x31
	.zero		1


	//   ....[92]....
        /*06cc*/ 	.word	0x00004eb0
        /*06d0*/ 	.word	0x000000ff
        /*06d4*/ 	.word	0x000000c0
        /*06d8*/ 	.short	0x010a
        /*06da*/ 	.byte	0x15
	.zero		1


	//   ....[93]....
        /*06dc*/ 	.word	0x00005010
        /*06e0*/ 	.word	0x000000ff
        /*06e4*/ 	.word	0x000000a0
        /*06e8*/ 	.short	0x010b
        /*06ea*/ 	.byte	0x15
	.zero		1


	//   ....[94]....
        /*06ec*/ 	.word	0x00005020
        /*06f0*/ 	.word	0x000000ff
        /*06f4*/ 	.word	0x00000000
        /*06f8*/ 	.short	0x0101
        /*06fa*/ 	.byte	0x30
	.zero		1


	//   ....[95]....
        /*06fc*/ 	.word	0x00005030
        /*0700*/ 	.word	0x000000ff
        /*0704*/ 	.word	0x000000c8
        /*0708*/ 	.short	0x010a
        /*070a*/ 	.byte	0x15
	.zero		1


	//   ....[96]....
        /*070c*/ 	.word	0x00005230
        /*0710*/ 	.word	0x000000ff
        /*0714*/ 	.word	0x000000a8
        /*0718*/ 	.short	0x010b
        /*071a*/ 	.byte	0x15
	.zero		1


	//   ....[97]....
        /*071c*/ 	.word	0x00005240
        /*0720*/ 	.word	0x000000ff
        /*0724*/ 	.word	0x00000000
        /*0728*/ 	.short	0x0101
        /*072a*/ 	.byte	0x2b
	.zero		1


	//   ....[98]....
        /*072c*/ 	.word	0x00005270
        /*0730*/ 	.word	0x000000ff
        /*0734*/ 	.word	0x000000b0
        /*0738*/ 	.short	0x010a
        /*073a*/ 	.byte	0x15
	.zero		1


	//   ....[99]....
        /*073c*/ 	.word	0x00005290
        /*0740*/ 	.word	0x000000ff
        /*0744*/ 	.word	0x000000b8
        /*0748*/ 	.short	0x010a
        /*074a*/ 	.byte	0x15
	.zero		1


	//   ....[100]....
        /*074c*/ 	.word	0x000052b0
        /*0750*/ 	.word	0x000000ff
        /*0754*/ 	.word	0x000000c0
        /*0758*/ 	.short	0x010a
        /*075a*/ 	.byte	0x15
	.zero		1


	//   ....[101]....
        /*075c*/ 	.word	0x000052f0
        /*0760*/ 	.word	0x00000000
        /*0764*/ 	.word	0x000000c8
        /*0768*/ 	.short	0x010a
        /*076a*/ 	.byte	0xff
	.zero		1


	//   ....[102]....
        /*076c*/ 	.word	0x00005630
        /*0770*/ 	.word	0x00000003
        /*0774*/ 	.word	0x000000e0
        /*0778*/ 	.short	0x010a
        /*077a*/ 	.byte	0xff
	.zero		1


	//   ....[103]....
        /*077c*/ 	.word	0x000057b0
        /*0780*/ 	.word	0x00000000
        /*0784*/ 	.word	0x00000000
        /*0788*/ 	.short	0x0101
        /*078a*/ 	.byte	0xff
	.zero		1


	//   ....[104]....
        /*078c*/ 	.word	0x00006350
        /*0790*/ 	.word	0x000000ff
        /*0794*/ 	.word	0x00000090
        /*0798*/ 	.short	0x010a
        /*079a*/ 	.byte	0x2c
	.zero		1


	//   ....[105]....
        /*079c*/ 	.word	0x000063c0
        /*07a0*/ 	.word	0x00000062
        /*07a4*/ 	.word	0x00000100
        /*07a8*/ 	.short	0x010a
        /*07aa*/ 	.byte	0xff
	.zero		1


	//   ....[106]....
        /*07ac*/ 	.word	0x000064e0
        /*07b0*/ 	.word	0x000000ff
        /*07b4*/ 	.word	0x00000090
        /*07b8*/ 	.short	0x010a
        /*07ba*/ 	.byte	0x2c
	.zero		1


	//   ....[107]....
        /*07bc*/ 	.word	0x000065e0
        /*07c0*/ 	.word	0x00000062
        /*07c4*/ 	.word	0x00000100
        /*07c8*/ 	.short	0x010a
        /*07ca*/ 	.byte	0xff
	.zero		1


	//   ....[108]....
        /*07cc*/ 	.word	0x000070e0
        /*07d0*/ 	.word	0x00000000
        /*07d4*/ 	.word	0x00000000
        /*07d8*/ 	.short	0x0101
        /*07da*/ 	.byte	0xff
	.zero		1


	//   ....[109]....
        /*07dc*/ 	.word	0x000070f0
        /*07e0*/ 	.word	0x00000003
        /*07e4*/ 	.word	0x00000090
        /*07e8*/ 	.short	0x010a
        /*07ea*/ 	.byte	0xff
	.zero		1


	//   ....[110]....
        /*07ec*/ 	.word	0x000071c0
        /*07f0*/ 	.word	0x00000003
        /*07f4*/ 	.word	0x00000090
        /*07f8*/ 	.short	0x010a
        /*07fa*/ 	.byte	0xff
	.zero		1


	//   ....[111]....
        /*07fc*/ 	.word	0x00007d50
        /*0800*/ 	.word	0x00000066
        /*0804*/ 	.word	0x00000000
        /*0808*/ 	.short	0x0101
        /*080a*/ 	.byte	0xff
	.zero		1


	//   ....[112]....
        /*080c*/ 	.word	0x00007d70
        /*0810*/ 	.word	0x0000003f
        /*0814*/ 	.word	0x00000090
        /*0818*/ 	.short	0x010a
        /*081a*/ 	.byte	0xff
	.zero		1


	//   ....[113]....
        /*081c*/ 	.word	0x00007e30
        /*0820*/ 	.word	0x0000003f
        /*0824*/ 	.word	0x00000090
        /*0828*/ 	.short	0x010a
        /*082a*/ 	.byte	0xff
	.zero		1


	//   ....[114]....
        /*082c*/ 	.word	0x000089b0
        /*0830*/ 	.word	0x00000066
        /*0834*/ 	.word	0x00000000
        /*0838*/ 	.short	0x0101
        /*083a*/ 	.byte	0xff
	.zero		1


	//   ....[115]....
        /*083c*/ 	.word	0x000089d0
        /*0840*/ 	.word	0x0000006c
        /*0844*/ 	.word	0x00000090
        /*0848*/ 	.short	0x010a
        /*084a*/ 	.byte	0xff
	.zero		1


	//   ....[116]....
        /*084c*/ 	.word	0x00008a90
        /*0850*/ 	.word	0x0000006c
        /*0854*/ 	.word	0x00000090
        /*0858*/ 	.short	0x010a
        /*085a*/ 	.byte	0xff
	.zero		1


	//   ....[117]....
        /*085c*/ 	.word	0x00008ed0
        /*0860*/ 	.word	0x000000ff
        /*0864*/ 	.word	0x00000000
        /*0868*/ 	.short	0x0101
        /*086a*/ 	.byte	0x04
	.zero		1


	//   ....[118]....
        /*086c*/ 	.word	0x00009680
        /*0870*/ 	.word	0x00000002
        /*0874*/ 	.word	0x00000000
        /*0878*/ 	.short	0x0101
        /*087a*/ 	.byte	0xff
	.zero		1


	//   ....[119]....
        /*087c*/ 	.word	0x00009930
        /*0880*/ 	.word	0x000000ff
        /*0884*/ 	.word	0x00000000
        /*0888*/ 	.short	0x0101
        /*088a*/ 	.byte	0x04
	.zero		1


	//   ....[120]....
        /*088c*/ 	.word	0x00009950
        /*0890*/ 	.word	0x00000000
        /*0894*/ 	.word	0x00000150
        /*0898*/ 	.short	0x010a
        /*089a*/ 	.byte	0xff
	.zero		1


	//   ....[121]....
        /*089c*/ 	.word	0x000099b0
        /*08a0*/ 	.word	0x00000000
        /*08a4*/ 	.word	0x00000048
        /*08a8*/ 	.short	0x010a
        /*08aa*/ 	.byte	0xff
	.zero		1


	//   ....[122]....
        /*08ac*/ 	.word	0x00009a10
        /*08b0*/ 	.word	0x00000000
        /*08b4*/ 	.word	0x00000048
        /*08b8*/ 	.short	0x010a
        /*08ba*/ 	.byte	0xff
	.zero		1


	//   ....[123]....
        /*08bc*/ 	.word	0x00009a60
        /*08c0*/ 	.word	0x00000003
        /*08c4*/ 	.word	0x000000e0
        /*08c8*/ 	.short	0x010a
        /*08ca*/ 	.byte	0xff
	.zero		1


	//   ....[124]....
        /*08cc*/ 	.word	0x00009ac0
        /*08d0*/ 	.word	0x00000000
        /*08d4*/ 	.word	0x00000000
        /*08d8*/ 	.short	0x010a
        /*08da*/ 	.byte	0xff
	.zero		1


	//   ....[125]....
        /*08dc*/ 	.word	0x00009b20
        /*08e0*/ 	.word	0x00000000
        /*08e4*/ 	.word	0x00000000
        /*08e8*/ 	.short	0x010a
        /*08ea*/ 	.byte	0xff
	.zero		1


	//   ....[126]....
        /*08ec*/ 	.word	0x00009b80
        /*08f0*/ 	.word	0x00000000
        /*08f4*/ 	.word	0x00000000
        /*08f8*/ 	.short	0x010a
        /*08fa*/ 	.byte	0xff
	.zero		1


	//   ....[127]....
        /*08fc*/ 	.word	0x00009be0
        /*0900*/ 	.word	0x00000000
        /*0904*/ 	.word	0x00000000
        /*0908*/ 	.short	0x010a
        /*090a*/ 	.byte	0xff
	.zero		1


	//   ....[128]....
        /*090c*/ 	.word	0x00009c40
        /*0910*/ 	.word	0x00000000
        /*0914*/ 	.word	0x00000000
        /*0918*/ 	.short	0x010a
        /*091a*/ 	.byte	0xff
	.zero		1


	//   ....[129]....
        /*091c*/ 	.word	0x00009ca0
        /*0920*/ 	.word	0x00000000
        /*0924*/ 	.word	0x00000000
        /*0928*/ 	.short	0x010a
        /*092a*/ 	.byte	0xff
	.zero		1


	//   ....[130]....
        /*092c*/ 	.word	0x00009d00
        /*0930*/ 	.word	0x00000000
        /*0934*/ 	.word	0x00000000
        /*0938*/ 	.short	0x010a
        /*093a*/ 	.byte	0xff
	.zero		1


	//   ....[131]....
        /*093c*/ 	.word	0x00009d60
        /*0940*/ 	.word	0x00000000
        /*0944*/ 	.word	0x00000000
        /*0948*/ 	.short	0x010a
        /*094a*/ 	.byte	0xff
	.zero		1


	//   ....[132]....
        /*094c*/ 	.word	0x00009db0
        /*0950*/ 	.word	0x00000002
        /*0954*/ 	.word	0x00000140
        /*0958*/ 	.short	0x010a
        /*095a*/ 	.byte	0xff
	.zero		1


	//   ....[133]....
        /*095c*/ 	.word	0x00009e10
        /*0960*/ 	.word	0x00000002
        /*0964*/ 	.word	0x000000f0
        /*0968*/ 	.short	0x010a
        /*096a*/ 	.byte	0xff
	.zero		1


	//   ....[134]....
        /*096c*/ 	.word	0x00009e60
        /*0970*/ 	.word	0x00000002
        /*0974*/ 	.word	0x000000e0
        /*0978*/ 	.short	0x010a
        /*097a*/ 	.byte	0xff
	.zero		1


	//   ....[135]....
        /*097c*/ 	.word	0x00009ec0
        /*0980*/ 	.word	0x00000000
        /*0984*/ 	.word	0x000000f0
        /*0988*/ 	.short	0x010a
        /*098a*/ 	.byte	0xff
	.zero		1


	//   ....[136]....
        /*098c*/ 	.word	0x00009f10
        /*0990*/ 	.word	0x00000000
        /*0994*/ 	.word	0x000000e0
        /*0998*/ 	.short	0x010a
        /*099a*/ 	.byte	0xff
	.zero		1


	//   ....[137]....
        /*099c*/ 	.word	0x00009f70
        /*09a0*/ 	.word	0x00000003
        /*09a4*/ 	.word	0x00000120
        /*09a8*/ 	.short	0x010a
        /*09aa*/ 	.byte	0xff
	.zero		1


	//   ....[138]....
        /*09ac*/ 	.word	0x00009fd0
        /*09b0*/ 	.word	0x00000000
        /*09b4*/ 	.word	0x00000000
        /*09b8*/ 	.short	0x010a
        /*09ba*/ 	.byte	0xff
	.zero		1


	//   ....[139]....
        /*09bc*/ 	.word	0x0000a030
        /*09c0*/ 	.word	0x00000000
        /*09c4*/ 	.word	0x00000000
        /*09c8*/ 	.short	0x010a
        /*09ca*/ 	.byte	0xff
	.zero		1


	//   ....[140]....
        /*09cc*/ 	.word	0x0000a090
        /*09d0*/ 	.word	0x00000000
        /*09d4*/ 	.word	0x00000000
        /*09d8*/ 	.short	0x010a
        /*09da*/ 	.byte	0xff
	.zero		1


	//   ....[141]....
        /*09dc*/ 	.word	0x0000a0f0
        /*09e0*/ 	.word	0x00000000
        /*09e4*/ 	.word	0x00000000
        /*09e8*/ 	.short	0x010a
        /*09ea*/ 	.byte	0xff
	.zero		1


	//   ....[142]....
        /*09ec*/ 	.word	0x0000a150
        /*09f0*/ 	.word	0x00000000
        /*09f4*/ 	.word	0x00000000
        /*09f8*/ 	.short	0x010a
        /*09fa*/ 	.byte	0xff
	.zero		1


	//   ....[143]....
        /*09fc*/ 	.word	0x0000a1a0
        /*0a00*/ 	.word	0x00000008
        /*0a04*/ 	.word	0x000000e0
        /*0a08*/ 	.short	0x010a
        /*0a0a*/ 	.byte	0xff
	.zero		1


	//   ....[144]....
        /*0a0c*/ 	.word	0x0000a200
        /*0a10*/ 	.word	0x00000000
        /*0a14*/ 	.word	0x000000d8
        /*0a18*/ 	.short	0x010a
        /*0a1a*/ 	.byte	0xff
	.zero		1


	//   ....[145]....
        /*0a1c*/ 	.word	0x0000a260
        /*0a20*/ 	.word	0x00000005
        /*0a24*/ 	.word	0x000000b0
        /*0a28*/ 	.short	0x010a
        /*0a2a*/ 	.byte	0xff
	.zero		1


	//   ....[146]....
        /*0a2c*/ 	.word	0x0000a2c0
        /*0a30*/ 	.word	0x00000005
        /*0a34*/ 	.word	0x000000b8
        /*0a38*/ 	.short	0x010a
        /*0a3a*/ 	.byte	0xff
	.zero		1


	//   ....[147]....
        /*0a3c*/ 	.word	0x0000a320
        /*0a40*/ 	.word	0x00000005
        /*0a44*/ 	.word	0x000000c0
        /*0a48*/ 	.short	0x010a
        /*0a4a*/ 	.byte	0xff
	.zero		1


	//   ....[148]....
        /*0a4c*/ 	.word	0x0000a380
        /*0a50*/ 	.word	0x00000005
        /*0a54*/ 	.word	0x000000c8
        /*0a58*/ 	.short	0x010a
        /*0a5a*/ 	.byte	0xff
	.zero		1


	//   ....[149]....
        /*0a5c*/ 	.word	0x0000a3e0
        /*0a60*/ 	.word	0x00000000
        /*0a64*/ 	.word	0x000000b0
        /*0a68*/ 	.short	0x010a
        /*0a6a*/ 	.byte	0xff
	.zero		1


	//   ....[150]....
        /*0a6c*/ 	.word	0x0000a440
        /*0a70*/ 	.word	0x00000000
        /*0a74*/ 	.word	0x000000b8
        /*0a78*/ 	.short	0x010a
        /*0a7a*/ 	.byte	0xff
	.zero		1


	//   ....[151]....
        /*0a7c*/ 	.word	0x0000a4a0
        /*0a80*/ 	.word	0x00000000
        /*0a84*/ 	.word	0x000000c0
        /*0a88*/ 	.short	0x010a
        /*0a8a*/ 	.byte	0xff
	.zero		1


	//   ....[152]....
        /*0a8c*/ 	.word	0x0000a4f0
        /*0a90*/ 	.word	0x00000003
        /*0a94*/ 	.word	0x000000e0
        /*0a98*/ 	.short	0x010a
        /*0a9a*/ 	.byte	0xff
	.zero		1


	//   ....[153]....
        /*0a9c*/ 	.word	0x0000a550
        /*0aa0*/ 	.word	0x00000000
        /*0aa4*/ 	.word	0x00000090
        /*0aa8*/ 	.short	0x010a
        /*0aaa*/ 	.byte	0xff
	.zero		1


	//   ....[154]....
        /*0aac*/ 	.word	0x0000a5a0
        /*0ab0*/ 	.word	0x00000062
        /*0ab4*/ 	.word	0x00000100
        /*0ab8*/ 	.short	0x010a
        /*0aba*/ 	.byte	0xff
	.zero		1


	//   ....[155]....
        /*0abc*/ 	.word	0x0000a5f0
        /*0ac0*/ 	.word	0x00000003
        /*0ac4*/ 	.word	0x00000090
        /*0ac8*/ 	.short	0x010a
        /*0aca*/ 	.byte	0xff
	.zero		1


	//   ....[156]....
        /*0acc*/ 	.word	0x0000a640
        /*0ad0*/ 	.word	0x0000003f
        /*0ad4*/ 	.word	0x00000090
        /*0ad8*/ 	.short	0x010a
        /*0ada*/ 	.byte	0xff
	.zero		1


	//   ....[157]....
        /*0adc*/ 	.word	0x0000a690
        /*0ae0*/ 	.word	0x0000006c
        /*0ae4*/ 	.word	0x00000090
        /*0ae8*/ 	.short	0x010a
        /*0aea*/ 	.byte	0xff
	.zero		1


	//----- nvinfo : EIATTR_NUM_MBARRIERS
	.align		4
.L_47:
        /*0aec*/ 	.byte	0x03, 0x38
        /*0aee*/ 	.short	0x002c


	//----- nvinfo : EIATTR_EXIT_INSTR_OFFSETS
	.align		4
        /*0af0*/ 	.byte	0x04, 0x1c
        /*0af2*/ 	.short	(.L_49 - .L_48)


	//   ....[0]....
.L_48:
        /*0af4*/ 	.word	0x00002ce0


	//   ....[1]....
        /*0af8*/ 	.word	0x000031f0


	//   ....[2]....
        /*0afc*/ 	.word	0x00003250


	//   ....[3]....
        /*0b00*/ 	.word	0x000040f0


	//   ....[4]....
        /*0b04*/ 	.word	0x00005320


	//   ....[5]....
        /*0b08*/ 	.word	0x00005360


	//   ....[6]....
        /*0b0c*/ 	.word	0x00009810


	//   ....[7]....
        /*0b10*/ 	.word	0x00009890


	//   ....[8]....
        /*0b14*/ 	.word	0x000098c0


	//   ....[9]....
        /*0b18*/ 	.word	0x00009940


	//----- nvinfo : EIATTR_MAX_THREADS
	.align		4
.L_49:
        /*0b1c*/ 	.byte	0x04, 0x05
        /*0b1e*/ 	.short	(.L_51 - .L_50)
.L_50:
        /*0b20*/ 	.word	0x00000100
        /*0b24*/ 	.word	0x00000001
        /*0b28*/ 	.word	0x00000001


	//----- nvinfo : EIATTR_CRS_STACK_SIZE
	.align		4
.L_51:
        /*0b2c*/ 	.byte	0x04, 0x1e
        /*0b2e*/ 	.short	(.L_53 - .L_52)
.L_52:
        /*0b30*/ 	.word	0x00000000


	//----- nvinfo : EIATTR_CBANK_PARAM_SIZE
	.align		4
.L_53:
        /*0b34*/ 	.byte	0x03, 0x19
        /*0b36*/ 	.short	0x0800


	//----- nvinfo : EIATTR_PARAM_CBANK
	.align		4
        /*0b38*/ 	.byte	0x04, 0x0a
        /*0b3a*/ 	.short	(.L_55 - .L_54)
	.align		4
.L_54:
        /*0b3c*/ 	.word	index@(.nv.constant0._ZN7cutlass13device_kernelINS_4gemm6kernel13GemmUniversalIN4cute5tupleIJiiiiEEENS1_10collective13CollectiveMmaINS1_35MainloopSm100TmaUmmaWarpSpecializedILi9ELi2ELi4ENS5_IJNS4_1CILi2EEENSA_ILi1EEESC_EEEEENS5_IJNSA_ILi64EEENSA_ILi256EEENSA_ILi32EEEEEENS_6half_tENS5_IJlSC_lEEESJ_SK_NS4_8TiledMMAINS4_8MMA_AtomIJNS4_20SM100_MMA_F16BF16_SSISJ_SJ_fLi64ELi256ELNS4_4UMMA5MajorE0ELSP_0ELNSO_7ScaleInE0ELSQ_0EEEEEENS4_6LayoutINS5_IJSC_SC_SC_EEENS5_IJNSA_ILi0EEESV_SV_EEEEENS5_IJNS4_10UnderscoreESY_SY_EEEEENS4_13SM90_TMA_LOADENS4_14ComposedLayoutINS4_7SwizzleILi2ELi4ELi3EEENS4_18smem_ptr_flag_bitsILi16EEENST_INS5_IJNSA_ILi8EEESH_EEENS5_IJSH_SC_EEEEEEEvNS4_8identityENS4_23SM90_TMA_LOAD_MULTICASTES1B_vS1C_EENS_8epilogue10collective18CollectiveEpilogueINS1F_23Sm100TmaWarpSpecializedILi4ELi2ELi32ELb1ELb0EEEJSI_NS5_IJNST_ISF_SC_EES1K_EEESJ_SK_SJ_SK_NS1F_6fusion15FusionCallbacksIS1J_NS1M_17LinearCombinationISJ_fSJ_fLNS_15FloatRoundStyleE2EEESI_S1L_JEEENS4_5SM1004TMEM4LOAD26SM100_TMEM_LOAD_16dp256b8xES11_NS12_INS13_ILi3ELi4ELi3EEES16_NST_INS5_IJS17_SF_EEENS5_IJSF_SC_EEEEEEENS4_17SM75_U32x4_LDSM_NENS4_14SM90_TMA_STOREES20_NS4_17SM90_U32x4_STSM_NENS4_39AutoVectorizingCopyWithAssumedAlignmentILi128EEEEEEvvEEEEvNT_6ParamsE)
        /*0b40*/ 	.short	0x0380
        /*0b42*/ 	.short	0x0800


	//----- nvinfo : EIATTR_SW_WAR
	.align		4
.L_55:
        /*0b44*/ 	.byte	0x04, 0x36
        /*0b46*/ 	.short	(.L_57 - .L_56)
.L_56:
        /*0b48*/ 	.word	0x00000008
.L_57:


//--------------------- .nv.callgraph             --------------------------
	.section	.nv.callgraph,"",@"SHT_CUDA_CALLGRAPH"
	.align	4
	.sectionentsize	8
	.align		4
        /*0000*/ 	.word	0x00000000
	.align		4
        /*0004*/ 	.word	0xffffffff
	.align		4
        /*0008*/ 	.word	index@(_ZN7cutlass13device_kernelINS_4gemm6kernel13GemmUniversalIN4cute5tupleIJiiiiEEENS1_10collective13CollectiveMmaINS1_35MainloopSm100TmaUmmaWarpSpecializedILi9ELi2ELi4ENS5_IJNS4_1CILi2EEENSA_ILi1EEESC_EEEEENS5_IJNSA_ILi64EEENSA_ILi256EEENSA_ILi32EEEEEENS_6half_tENS5_IJlSC_lEEESJ_SK_NS4_8TiledMMAINS4_8MMA_AtomIJNS4_20SM100_MMA_F16BF16_SSISJ_SJ_fLi64ELi256ELNS4_4UMMA5MajorE0ELSP_0ELNSO_7ScaleInE0ELSQ_0EEEEEENS4_6LayoutINS5_IJSC_SC_SC_EEENS5_IJNSA_ILi0EEESV_SV_EEEEENS5_IJNS4_10UnderscoreESY_SY_EEEEENS4_13SM90_TMA_LOADENS4_14ComposedLayoutINS4_7SwizzleILi2ELi4ELi3EEENS4_18smem_ptr_flag_bitsILi16EEENST_INS5_IJNSA_ILi8EEESH_EEENS5_IJSH_SC_EEEEEEEvNS4_8identityENS4_23SM90_TMA_LOAD_MULTICASTES1B_vS1C_EENS_8epilogue10collective18CollectiveEpilogueINS1F_23Sm100TmaWarpSpecializedILi4ELi2ELi32ELb1ELb0EEEJSI_NS5_IJNST_ISF_SC_EES1K_EEESJ_SK_SJ_SK_NS1F_6fusion15FusionCallbacksIS1J_NS1M_17LinearCombinationISJ_fSJ_fLNS_15FloatRoundStyleE2EEESI_S1L_JEEENS4_5SM1004TMEM4LOAD26SM100_TMEM_LOAD_16dp256b8xES11_NS12_INS13_ILi3ELi4ELi3EEES16_NST_INS5_IJS17_SF_EEENS5_IJSF_SC_EEEEEEENS4_17SM75_U32x4_LDSM_NENS4_14SM90_TMA_STOREES20_NS4_17SM90_U32x4_STSM_NENS4_39AutoVectorizingCopyWithAssumedAlignmentILi128EEEEEEvvEEEEvNT_6ParamsE)
	.align		4
        /*000c*/ 	.word	index@(__assertfail)
	.align		4
        /*0010*/ 	.word	0x00000000
	.align		4
        /*0014*/ 	.word	0xfffffffe
	.align		4
        /*0018*/ 	.word	0x00000000
	.align		4
        /*001c*/ 	.word	0xfffffffd
	.align		4
        /*0020*/ 	.word	0x00000000
	.align		4
        /*0024*/ 	.word	0xfffffffc


//--------------------- .nv.constant4             --------------------------
	.section	.nv.constant4,"a",@progbits
	.align	8
	.align		8
.nv.constant4:
        /*0000*/ 	.dword	__assertfail
	.align		8
        /*0008*/ 	.dword	__unnamed_1
	.align		8
        /*0010*/ 	.dword	__unnamed_2
	.align		8
        /*0018*/ 	.dword	_ZN40_INTERNAL_66b653a8_4_k_cu_7afc386b_308564cuda3std3__45__cpo5beginE
	.align		8
        /*0020*/ 	.dword	_ZN40_INTERNAL_66b653a8_4_k_cu_7afc386b_308564cuda3std3__45__cpo3endE
	.align		8
        /*0028*/ 	.dword	_ZN40_INTERNAL_66b653a8_4_k_cu_7afc386b_308564cuda3std3__45__cpo6cbeginE
	.align		8
        /*0030*/ 	.dword	_ZN40_INTERNAL_66b653a8_4_k_cu_7afc386b_308564cuda3std3__45__cpo4cendE
	.align		8
        /*0038*/ 	.dword	_ZN40_INTERNAL_66b653a8_4_k_cu_7afc386b_308564cuda3std3__442_GLOBAL__N__66b653a8_4_k_cu_7afc386b_308566ignoreE
	.align		8
        /*0040*/ 	.dword	_ZN40_INTERNAL_66b653a8_4_k_cu_7afc386b_308564cuda3std3__419piecewise_constructE
	.align		8
        /*0048*/ 	.dword	_ZN40_INTERNAL_66b653a8_4_k_cu_7afc386b_308564cuda3std3__48in_placeE
	.align		8
        /*0050*/ 	.dword	_ZN40_INTERNAL_66b653a8_4_k_cu_7afc386b_308564cuda3std6ranges3__45__cpo4swapE
	.align		8
        /*0058*/ 	.dword	_ZN40_INTERNAL_66b653a8_4_k_cu_7afc386b_308564cuda3std6ranges3__45__cpo9iter_moveE
	.align		8
        /*0060*/ 	.dword	_ZN40_INTERNAL_66b653a8_4_k_cu_7afc386b_308564cute7productE
	.align		8
        /*0068*/ 	.dword	_ZN40_INTERNAL_66b653a8_4_k_cu_7afc386b_308564cute1_E
	.align		8
        /*0070*/ 	.dword	$str$25
	.align		8
        /*0078*/ 	.dword	$str$26
	.align		8
        /*0080*/ 	.dword	$str$27
	.align		8
        /*0088*/ 	.dword	$str$28


//--------------------- .text._ZN7cutlass13device_kernelINS_4gemm6kernel13GemmUniversalIN4cute5tupleIJiiiiEEENS1_10collective13CollectiveMmaINS1_35MainloopSm100TmaUmmaWarpSpecializedILi9ELi2ELi4ENS5_IJNS4_1CILi2EEENSA_ILi1EEESC_EEEEENS5_IJNSA_ILi64EEENSA_ILi256EEENSA_ILi32EEEEEENS_6half_tENS5_IJlSC_lEEESJ_SK_NS4_8TiledMMAINS4_8MMA_AtomIJNS4_20SM100_MMA_F16BF16_SSISJ_SJ_fLi64ELi256ELNS4_4UMMA5MajorE0ELSP_0ELNSO_7ScaleInE0ELSQ_0EEEEEENS4_6LayoutINS5_IJSC_SC_SC_EEENS5_IJNSA_ILi0EEESV_SV_EEEEENS5_IJNS4_10UnderscoreESY_SY_EEEEENS4_13SM90_TMA_LOADENS4_14ComposedLayoutINS4_7SwizzleILi2ELi4ELi3EEENS4_18smem_ptr_flag_bitsILi16EEENST_INS5_IJNSA_ILi8EEESH_EEENS5_IJSH_SC_EEEEEEEvNS4_8identityENS4_23SM90_TMA_LOAD_MULTICASTES1B_vS1C_EENS_8epilogue10collective18CollectiveEpilogueINS1F_23Sm100TmaWarpSpecializedILi4ELi2ELi32ELb1ELb0EEEJSI_NS5_IJNST_ISF_SC_EES1K_EEESJ_SK_SJ_SK_NS1F_6fusion15FusionCallbacksIS1J_NS1M_17LinearCombinationISJ_fSJ_fLNS_15FloatRoundStyleE2EEESI_S1L_JEEENS4_5SM1004TMEM4LOAD26SM100_TMEM_LOAD_16dp256b8xES11_NS12_INS13_ILi3ELi4ELi3EEES16_NST_INS5_IJS17_SF_EEENS5_IJSF_SC_EEEEEEENS4_17SM75_U32x4_LDSM_NENS4_14SM90_TMA_STOREES20_NS4_17SM90_U32x4_STSM_NENS4_39AutoVectorizingCopyWithAssumedAlignmentILi128EEEEEEvvEEEEvNT_6ParamsE --------------------------
	.section	.text._ZN7cutlass13device_kernelINS_4gemm6kernel13GemmUniversalIN4cute5tupleIJiiiiEEENS1_10collective13CollectiveMmaINS1_35MainloopSm100TmaUmmaWarpSpecializedILi9ELi2ELi4ENS5_IJNS4_1CILi2EEENSA_ILi1EEESC_EEEEENS5_IJNSA_ILi64EEENSA_ILi256EEENSA_ILi32EEEEEENS_6half_tENS5_IJlSC_lEEESJ_SK_NS4_8TiledMMAINS4_8MMA_AtomIJNS4_20SM100_MMA_F16BF16_SSISJ_SJ_fLi64ELi256ELNS4_4UMMA5MajorE0ELSP_0ELNSO_7ScaleInE0ELSQ_0EEEEEENS4_6LayoutINS5_IJSC_SC_SC_EEENS5_IJNSA_ILi0EEESV_SV_EEEEENS5_IJNS4_10UnderscoreESY_SY_EEEEENS4_13SM90_TMA_LOADENS4_14ComposedLayoutINS4_7SwizzleILi2ELi4ELi3EEENS4_18smem_ptr_flag_bitsILi16EEENST_INS5_IJNSA_ILi8EEESH_EEENS5_IJSH_SC_EEEEEEEvNS4_8identityENS4_23SM90_TMA_LOAD_MULTICASTES1B_vS1C_EENS_8epilogue10collective18CollectiveEpilogueINS1F_23Sm100TmaWarpSpecializedILi4ELi2ELi32ELb1ELb0EEEJSI_NS5_IJNST_ISF_SC_EES1K_EEESJ_SK_SJ_SK_NS1F_6fusion15FusionCallbacksIS1J_NS1M_17LinearCombinationISJ_fSJ_fLNS_15FloatRoundStyleE2EEESI_S1L_JEEENS4_5SM1004TMEM4LOAD26SM100_TMEM_LOAD_16dp256b8xES11_NS12_INS13_ILi3ELi4ELi3EEES16_NST_INS5_IJS17_SF_EEENS5_IJSF_SC_EEEEEEENS4_17SM75_U32x4_LDSM_NENS4_14SM90_TMA_STOREES20_NS4_17SM90_U32x4_STSM_NENS4_39AutoVectorizingCopyWithAssumedAlignmentILi128EEEEEEvvEEEEvNT_6ParamsE,"ax",@progbits
	.align	128
.text._ZN7cutlass13device_kernelINS_4gemm6kernel13GemmUniversalIN4cute5tupleIJiiiiEEENS1_10collective13CollectiveMmaINS1_35MainloopSm100TmaUmmaWarpSpecializedILi9ELi2ELi4ENS5_IJNS4_1CILi2EEENSA_ILi1EEESC_EEEEENS5_IJNSA_ILi64EEENSA_ILi256EEENSA_ILi32EEEEEENS_6half_tENS5_IJlSC_lEEESJ_SK_NS4_8TiledMMAINS4_8MMA_AtomIJNS4_20SM100_MMA_F16BF16_SSISJ_SJ_fLi64ELi256ELNS4_4UMMA5MajorE0ELSP_0ELNSO_7ScaleInE0ELSQ_0EEEEEENS4_6LayoutINS5_IJSC_SC_SC_EEENS5_IJNSA_ILi0EEESV_SV_EEEEENS5_IJNS4_10UnderscoreESY_SY_EEEEENS4_13SM90_TMA_LOADENS4_14ComposedLayoutINS4_7SwizzleILi2ELi4ELi3EEENS4_18smem_ptr_flag_bitsILi16EEENST_INS5_IJNSA_ILi8EEESH_EEENS5_IJSH_SC_EEEEEEEvNS4_8identityENS4_23SM90_TMA_LOAD_MULTICASTES1B_vS1C_EENS_8epilogue10collective18CollectiveEpilogueINS1F_23Sm100TmaWarpSpecializedILi4ELi2ELi32ELb1ELb0EEEJSI_NS5_IJNST_ISF_SC_EES1K_EEESJ_SK_SJ_SK_NS1F_6fusion15FusionCallbacksIS1J_NS1M_17LinearCombinationISJ_fSJ_fLNS_15FloatRoundStyleE2EEESI_S1L_JEEENS4_5SM1004TMEM4LOAD26SM100_TMEM_LOAD_16dp256b8xES11_NS12_INS13_ILi3ELi4ELi3EEES16_NST_INS5_IJS17_SF_EEENS5_IJSF_SC_EEEEEEENS4_17SM75_U32x4_LDSM_NENS4_14SM90_TMA_STOREES20_NS4_17SM90_U32x4_STSM_NENS4_39AutoVectorizingCopyWithAssumedAlignmentILi128EEEEEEvvEEEEvNT_6ParamsE:
        .type           _ZN7cutlass13device_kernelINS_4gemm6kernel13GemmUniversalIN4cute5tupleIJiiiiEEENS1_10collective13CollectiveMmaINS1_35MainloopSm100TmaUmmaWarpSpecializedILi9ELi2ELi4ENS5_IJNS4_1CILi2EEENSA_ILi1EEESC_EEEEENS5_IJNSA_ILi64EEENSA_ILi256EEENSA_ILi32EEEEEENS_6half_tENS5_IJlSC_lEEESJ_SK_NS4_8TiledMMAINS4_8MMA_AtomIJNS4_20SM100_MMA_F16BF16_SSISJ_SJ_fLi64ELi256ELNS4_4UMMA5MajorE0ELSP_0ELNSO_7ScaleInE0ELSQ_0EEEEEENS4_6LayoutINS5_IJSC_SC_SC_EEENS5_IJNSA_ILi0EEESV_SV_EEEEENS5_IJNS4_10UnderscoreESY_SY_EEEEENS4_13SM90_TMA_LOADENS4_14ComposedLayoutINS4_7SwizzleILi2ELi4ELi3EEENS4_18smem_ptr_flag_bitsILi16EEENST_INS5_IJNSA_ILi8EEESH_EEENS5_IJSH_SC_EEEEEEEvNS4_8identityENS4_23SM90_TMA_LOAD_MULTICASTES1B_vS1C_EENS_8epilogue10collective18CollectiveEpilogueINS1F_23Sm100TmaWarpSpecializedILi4ELi2ELi32ELb1ELb0EEEJSI_NS5_IJNST_ISF_SC_EES1K_EEESJ_SK_SJ_SK_NS1F_6fusion15FusionCallbacksIS1J_NS1M_17LinearCombinationISJ_fSJ_fLNS_15FloatRoundStyleE2EEESI_S1L_JEEENS4_5SM1004TMEM4LOAD26SM100_TMEM_LOAD_16dp256b8xES11_NS12_INS13_ILi3ELi4ELi3EEES16_NST_INS5_IJS17_SF_EEENS5_IJSF_SC_EEEEEEENS4_17SM75_U32x4_LDSM_NENS4_14SM90_TMA_STOREES20_NS4_17SM90_U32x4_STSM_NENS4_39AutoVectorizingCopyWithAssumedAlignmentILi128EEEEEEvvEEEEvNT_6ParamsE,@function
        .size           _ZN7cutlass13device_kernelINS_4gemm6kernel13GemmUniversalIN4cute5tupleIJiiiiEEENS1_10collective13CollectiveMmaINS1_35MainloopSm100TmaUmmaWarpSpecializedILi9ELi2ELi4ENS5_IJNS4_1CILi2EEENSA_ILi1EEESC_EEEEENS5_IJNSA_ILi64EEENSA_ILi256EEENSA_ILi32EEEEEENS_6half_tENS5_IJlSC_lEEESJ_SK_NS4_8TiledMMAINS4_8MMA_AtomIJNS4_20SM100_MMA_F16BF16_SSISJ_SJ_fLi64ELi256ELNS4_4UMMA5MajorE0ELSP_0ELNSO_7ScaleInE0ELSQ_0EEEEEENS4_6LayoutINS5_IJSC_SC_SC_EEENS5_IJNSA_ILi0EEESV_SV_EEEEENS5_IJNS4_10UnderscoreESY_SY_EEEEENS4_13SM90_TMA_LOADENS4_14ComposedLayoutINS4_7SwizzleILi2ELi4ELi3EEENS4_18smem_ptr_flag_bitsILi16EEENST_INS5_IJNSA_ILi8EEESH_EEENS5_IJSH_SC_EEEEEEEvNS4_8identityENS4_23SM90_TMA_LOAD_MULTICASTES1B_vS1C_EENS_8epilogue10collective18CollectiveEpilogueINS1F_23Sm100TmaWarpSpecializedILi4ELi2ELi32ELb1ELb0EEEJSI_NS5_IJNST_ISF_SC_EES1K_EEESJ_SK_SJ_SK_NS1F_6fusion15FusionCallbacksIS1J_NS1M_17LinearCombinationISJ_fSJ_fLNS_15FloatRoundStyleE2EEESI_S1L_JEEENS4_5SM1004TMEM4LOAD26SM100_TMEM_LOAD_16dp256b8xES11_NS12_INS13_ILi3ELi4ELi3EEES16_NST_INS5_IJS17_SF_EEENS5_IJSF_SC_EEEEEEENS4_17SM75_U32x4_LDSM_NENS4_14SM90_TMA_STOREES20_NS4_17SM90_U32x4_STSM_NENS4_39AutoVectorizingCopyWithAssumedAlignmentILi128EEEEEEvvEEEEvNT_6ParamsE,(.L_x_199 - _ZN7cutlass13device_kernelINS_4gemm6kernel13GemmUniversalIN4cute5tupleIJiiiiEEENS1_10collective13CollectiveMmaINS1_35MainloopSm100TmaUmmaWarpSpecializedILi9ELi2ELi4ENS5_IJNS4_1CILi2EEENSA_ILi1EEESC_EEEEENS5_IJNSA_ILi64EEENSA_ILi256EEENSA_ILi32EEEEEENS_6half_tENS5_IJlSC_lEEESJ_SK_NS4_8TiledMMAINS4_8MMA_AtomIJNS4_20SM100_MMA_F16BF16_SSISJ_SJ_fLi64ELi256ELNS4_4UMMA5MajorE0ELSP_0ELNSO_7ScaleInE0ELSQ_0EEEEEENS4_6LayoutINS5_IJSC_SC_SC_EEENS5_IJNSA_ILi0EEESV_SV_EEEEENS5_IJNS4_10UnderscoreESY_SY_EEEEENS4_13SM90_TMA_LOADENS4_14ComposedLayoutINS4_7SwizzleILi2ELi4ELi3EEENS4_18smem_ptr_flag_bitsILi16EEENST_INS5_IJNSA_ILi8EEESH_EEENS5_IJSH_SC_EEEEEEEvNS4_8identityENS4_23SM90_TMA_LOAD_MULTICASTES1B_vS1C_EENS_8epilogue10collective18CollectiveEpilogueINS1F_23Sm100TmaWarpSpecializedILi4ELi2ELi32ELb1ELb0EEEJSI_NS5_IJNST_ISF_SC_EES1K_EEESJ_SK_SJ_SK_NS1F_6fusion15FusionCallbacksIS1J_NS1M_17LinearCombinationISJ_fSJ_fLNS_15FloatRoundStyleE2EEESI_S1L_JEEENS4_5SM1004TMEM4LOAD26SM100_TMEM_LOAD_16dp256b8xES11_NS12_INS13_ILi3ELi4ELi3EEES16_NST_INS5_IJS17_SF_EEENS5_IJSF_SC_EEEEEEENS4_17SM75_U32x4_LDSM_NENS4_14SM90_TMA_STOREES20_NS4_17SM90_U32x4_STSM_NENS4_39AutoVectorizingCopyWithAssumedAlignmentILi128EEEEEEvvEEEEvNT_6ParamsE)
        .other          _ZN7cutlass13device_kernelINS_4gemm6kernel13GemmUniversalIN4cute5tupleIJiiiiEEENS1_10collective13CollectiveMmaINS1_35MainloopSm100TmaUmmaWarpSpecializedILi9ELi2ELi4ENS5_IJNS4_1CILi2EEENSA_ILi1EEESC_EEEEENS5_IJNSA_ILi64EEENSA_ILi256EEENSA_ILi32EEEEEENS_6half_tENS5_IJlSC_lEEESJ_SK_NS4_8TiledMMAINS4_8MMA_AtomIJNS4_20SM100_MMA_F16BF16_SSISJ_SJ_fLi64ELi256ELNS4_4UMMA5MajorE0ELSP_0ELNSO_7ScaleInE0ELSQ_0EEEEEENS4_6LayoutINS5_IJSC_SC_SC_EEENS5_IJNSA_ILi0EEESV_SV_EEEEENS5_IJNS4_10UnderscoreESY_SY_EEEEENS4_13SM90_TMA_LOADENS4_14ComposedLayoutINS4_7SwizzleILi2ELi4ELi3EEENS4_18smem_ptr_flag_bitsILi16EEENST_INS5_IJNSA_ILi8EEESH_EEENS5_IJSH_SC_EEEEEEEvNS4_8identityENS4_23SM90_TMA_LOAD_MULTICASTES1B_vS1C_EENS_8epilogue10collective18CollectiveEpilogueINS1F_23Sm100TmaWarpSpecializedILi4ELi2ELi32ELb1ELb0EEEJSI_NS5_IJNST_ISF_SC_EES1K_EEESJ_SK_SJ_SK_NS1F_6fusion15FusionCallbacksIS1J_NS1M_17LinearCombinationISJ_fSJ_fLNS_15FloatRoundStyleE2EEESI_S1L_JEEENS4_5SM1004TMEM4LOAD26SM100_TMEM_LOAD_16dp256b8xES11_NS12_INS13_ILi3ELi4ELi3EEES16_NST_INS5_IJS17_SF_EEENS5_IJSF_SC_EEEEEEENS4_17SM75_U32x4_LDSM_NENS4_14SM90_TMA_STOREES20_NS4_17SM90_U32x4_STSM_NENS4_39AutoVectorizingCopyWithAssumedAlignmentILi128EEEEEEvvEEEEvNT_6ParamsE,@"STO_CUDA_ENTRY STV_DEFAULT"
_ZN7cutlass13device_kernelINS_4gemm6kernel13GemmUniversalIN4cute5tupleIJiiiiEEENS1_10collective13CollectiveMmaINS1_35MainloopSm100TmaUmmaWarpSpecializedILi9ELi2ELi4ENS5_IJNS4_1CILi2EEENSA_ILi1EEESC_EEEEENS5_IJNSA_ILi64EEENSA_ILi256EEENSA_ILi32EEEEEENS_6half_tENS5_IJlSC_lEEESJ_SK_NS4_8TiledMMAINS4_8MMA_AtomIJNS4_20SM100_MMA_F16BF16_SSISJ_SJ_fLi64ELi256ELNS4_4UMMA5MajorE0ELSP_0ELNSO_7ScaleInE0ELSQ_0EEEEEENS4_6LayoutINS5_IJSC_SC_SC_EEENS5_IJNSA_ILi0EEESV_SV_EEEEENS5_IJNS4_10UnderscoreESY_SY_EEEEENS4_13SM90_TMA_LOADENS4_14ComposedLayoutINS4_7SwizzleILi2ELi4ELi3EEENS4_18smem_ptr_flag_bitsILi16EEENST_INS5_IJNSA_ILi8EEESH_EEENS5_IJSH_SC_EEEEEEEvNS4_8identityENS4_23SM90_TMA_LOAD_MULTICASTES1B_vS1C_EENS_8epilogue10collective18CollectiveEpilogueINS1F_23Sm100TmaWarpSpecializedILi4ELi2ELi32ELb1ELb0EEEJSI_NS5_IJNST_ISF_SC_EES1K_EEESJ_SK_SJ_SK_NS1F_6fusion15FusionCallbacksIS1J_NS1M_17LinearCombinationISJ_fSJ_fLNS_15FloatRoundStyleE2EEESI_S1L_JEEENS4_5SM1004TMEM4LOAD26SM100_TMEM_LOAD_16dp256b8xES11_NS12_INS13_ILi3ELi4ELi3EEES16_NST_INS5_IJS17_SF_EEENS5_IJSF_SC_EEEEEEENS4_17SM75_U32x4_LDSM_NENS4_14SM90_TMA_STOREES20_NS4_17SM90_U32x4_STSM_NENS4_39AutoVectorizingCopyWithAssumedAlignmentILi128EEEEEEvvEEEEvNT_6ParamsE:
[----:B------:R-:W1:Y:S01]  /*0000*/  LDC R1, c[0x0][0x37c] ;  /* 0x0000df00ff017b82 */ /* 0x000e620000000800 */
[----:B------:R-:W2:Y:S01]  /*0010*/  S2R R94, SR_TID.X ;  /* 0x00000000005e7919 */ /* 0x000ea20000002100 */
[----:B------:R-:W3:Y:S01]  /*0020*/  LDCU.64 UR8, c[0x0][0x890] ;  /* 0x00011200ff0877ac */ /* 0x000ee20008000a00 */
[----:B------:R-:W-:Y:S02]  /*0030*/  PRMT R81, RZ, 0x7610, R81 ;  /* 0x00007610ff517816 */ /* 0x000fe40000000051 */
[----:B------:R-:W-:Y:S01]  /*0040*/  ELECT P3, URZ, PT ;  /* 0x0000000000ff782f */ /* 0x000fe20003860000 */
[----:B---3--:R-:W-:-:S04]  /*0050*/  UISETP.NE.U32.AND UP0, UPT, UR8, URZ, UPT ;  /* 0x000000ff0800728c */ /* 0x008fc8000bf05070 */
[----:B------:R-:W-:Y:S01]  /*0060*/  UISETP.NE.AND.EX UP0, UPT, UR9, URZ, UPT, UP0 ;  /* 0x000000ff0900728c */ /* 0x000fe2000bf05300 */
[----:B--2---:R-:W-:-:S05]  /*0070*/  SHF.R.U32.HI R82, RZ, 0x5, R94 ;  /* 0x00000005ff527819 */ /* 0x004fca000001165e */
[----:B------:R-:W2:Y:S02]  /*0080*/  SHFL.IDX PT, R0, R82, RZ, 0x1f ;  /* 0x00001fff52007589 */ /* 0x000ea400000e0000 */
[----:B--2---:R-:W-:Y:S01]  /*0090*/  R2UR UR18, R0 ;  /* 0x00000000001272ca */ /* 0x004fe200000e0000 */
[----:B-1----:R-:W-:-:S14]  /*00a0*/  BRA.U UP0, `(.L_x_0) ;  /* 0x0000000100307547 */ /* 0x002fdc000b800000 */
[----:B------:R-:W1:Y:S02]  /*00b0*/  LDCU.64 UR4, c[0x0][0x888] ;  /* 0x00011100ff0477ac */ /* 0x000e640008000a00 */
[----:B-1----:R-:W-:-:S04]  /*00c0*/  UISETP.NE.U32.AND UP0, UPT, UR4, URZ, UPT ;  /* 0x000000ff0400728c */ /* 0x002fc8000bf05070 */
[----:B------:R-:W-:-:S09]  /*00d0*/  UISETP.NE.AND.EX UP0, UPT, UR5, URZ, UPT, UP0 ;  /* 0x000000ff0500728c */ /* 0x000fd2000bf05300 */
[----:B------:R-:W-:Y:S05]  /*00e0*/  BRA.U !UP0, `(.L_x_1) ;  /* 0x0000000108147547 */ /* 0x000fea000b800000 */
[----:B------:R-:W1:Y:S01]  /*00f0*/  LDC.64 R2, c[0x0][0x888] ;  /* 0x00022200ff027b82 */ /* 0x000e620000000a00 */
[----:B------:R-:W1:Y:S02]  /*0100*/  LDCU.64 UR4, c[0x0][0x358] ;  /* 0x00006b00ff0477ac */ /* 0x000e640008000a00 */
[----:B-1----:R1:W5:Y:S01]  /*0110*/  LDG.E R41, desc[UR4][R2.64] ;  /* 0x0000000402297981 */ /* 0x002362000c1e1900 */
[----:B------:R-:W-:Y:S01]  /*0120*/  HFMA2 R81, -RZ, RZ, 0, 5.9604644775390625e-08 ;  /* 0x00000001ff517431 */ /* 0x000fe200000001ff */
[----:B------:R-:W-:Y:S05]  /*0130*/  BRA `(.L_x_0) ;  /* 0x00000000000c7947 */ /* 0x000fea0003800000 */
.L_x_1:
[----:B------:R-:W1:Y:S01]  /*0140*/  LDCU UR4, c[0x0][0x880] ;  /* 0x00011000ff0477ac */ /* 0x000e620008000800 */
[----:B------:R-:W-:Y:S01]  /*0150*/  HFMA2 R81, -RZ, RZ, 0, 5.9604644775390625e-08 ;  /* 0x00000001ff517431 */ /* 0x000fe200000001ff */
[----:B-1----:R-:W-:-:S07]  /*0160*/  MOV R41, UR4 ;  /* 0x0000000400297c02 */ /* 0x002fce0008000f00 */
.L_x_0:
[----:B------:R-:W2:Y:S02]  /*0170*/  LDCU.64 UR4, c[0x0][0x8b0] ;  /* 0x00011600ff0477ac */ /* 0x000ea40008000a00 */
[----:B--2---:R-:W-:-:S04]  /*0180*/  UISETP.NE.U32.AND UP0, UPT, UR4, URZ, UPT ;  /* 0x000000ff0400728c */ /* 0x004fc8000bf05070 */
[----:B------:R-:W-:-:S09]  /*0190*/  UISETP.NE.AND.EX UP0, UPT, UR5, URZ, UPT, UP0 ;  /* 0x000000ff0500728c */ /* 0x000fd2000bf05300 */
[----:B------:R-:W-:Y:S05]  /*01a0*/  BRA.U UP0, `(.L_x_2) ;  /* 0x0000000100287547 */ /* 0x000fea000b800000 */
[----:B------:R-:W2:Y:S02]  /*01b0*/  LDCU.64 UR4, c[0x0][0x8a8] ;  /* 0x00011500ff0477ac */ /* 0x000ea40008000a00 */
[----:B--2---:R-:W-:-:S04]  /*01c0*/  UISETP.NE.U32.AND UP0, UPT, UR4, URZ, UPT ;  /* 0x000000ff0400728c */ /* 0x004fc8000bf05070 */
[----:B------:R-:W-:-:S09]  /*01d0*/  UISETP.NE.AND.EX UP0, UPT, UR5, URZ, UPT, UP0 ;  /* 0x000000ff0500728c */ /* 0x000fd2000bf05300 */
[----:B------:R-:W-:Y:S05]  /*01e0*/  BRA.U !UP0, `(.L_x_3) ;  /* 0x0000000108107547 */ /* 0x000fea000b800000 */
[----:B------:R-:W2:Y:S01]  /*01f0*/  LDC.64 R38, c[0x0][0x8a8] ;  /* 0x00022a00ff267b82 */ /* 0x000ea20000000a00 */
[----:B------:R-:W2:Y:S02]  /*0200*/  LDCU.64 UR4, c[0x0][0x358] ;  /* 0x00006b00ff0477ac */ /* 0x000ea40008000a00 */
[----:B--2---:R2:W5:Y:S01]  /*0210*/  LDG.E R38, desc[UR4][R38.64] ;  /* 0x0000000426267981 */ /* 0x004562000c1e1900 */
[----:B------:R-:W-:Y:S05]  /*0220*/  BRA `(.L_x_2) ;  /* 0x0000000000087947 */ /* 0x000fea0003800000 */
.L_x_3:
[----:B------:R-:W2:Y:S02]  /*0230*/  LDCU UR4, c[0x0][0x8a0] ;  /* 0x00011400ff0477ac */ /* 0x000ea40008000800 */
[----:B--2---:R-:W-:Y:S02]  /*0240*/  MOV R38, UR4 ;  /* 0x0000000400267c02 */ /* 0x004fe40008000f00 */
.L_x_2:
[----:B------:R-:W-:Y:S01]  /*0250*/  IMAD.U32 R0, RZ, RZ, UR18 ;  /* 0x00000012ff007e24 */ /* 0x000fe2000f8e00ff */
[----:B------:R-:W-:Y:S04]  /*0260*/  BSSY.RECONVERGENT B0, `(.L_x_4) ;  /* 0x000000c000007945 */ /* 0x000fe80003800200 */
[C---:B------:R-:W-:Y:S02]  /*0270*/  ISETP.NE.OR P1, PT, R0.reuse, 0x1, !P3 ;  /* 0x000000010000780c */ /* 0x040fe40005f25670 */
[----:B------:R-:W-:-:S11]  /*0280*/  ISETP.NE.OR P0, PT, R0, 0x3, !P3 ;  /* 0x000000030000780c */ /* 0x000fd60005f05670 */
[----:B------:R-:W-:Y:S05]  /*0290*/  @P1 BRA `(.L_x_5) ;  /* 0x0000000000201947 */ /* 0x000fea0003800000 */
[----:B------:R-:W3:Y:S02]  /*02a0*/  LDCU.64 UR4, c[0x0][0x348] ;  /* 0x00006900ff0477ac */ /* 0x000ee40008000a00 */
[----:B---3--:R-:W-:Y:S02]  /*02b0*/  UIADD3 UR6, UP1, UPT, UR4, 0x80, URZ ;  /* 0x0000008004067890 */ /* 0x008fe4000ff3e0ff */
[----:B------:R-:W-:Y:S02]  /*02c0*/  UIADD3 UR4, UP0, UPT, UR4, 0x180, URZ ;  /* 0x0000018004047890 */ /* 0x000fe4000ff1e0ff */
[----:B------:R-:W-:Y:S02]  /*02d0*/  UIADD3.X UR7, UPT, UPT, URZ, UR5, URZ, UP1, !UPT ;  /* 0x00000005ff077290 */ /* 0x000fe40008ffe4ff */
[----:B------:R-:W-:-:S07]  /*02e0*/  UIADD3.X UR5, UPT, UPT, URZ, UR5, URZ, UP0, !UPT ;  /* 0x00000005ff057290 */ /* 0x000fce00087fe4ff */
[----:B------:R3:W-:Y:S02]  /*02f0*/  UTMACCTL.PF [UR6] ;  /* 0x00000000060079b9 */ /* 0x0007e40008040000 */
[----:B------:R3:W-:Y:S02]  /*0300*/  UTMACCTL.PF [UR4] ;  /* 0x00000000040079b9 */ /* 0x0007e40008040000 */
[----:B---3--:R-:W-:Y:S01]  /*0310*/  NOP ;  /* 0x0000000000007918 */ /* 0x008fe20000000000 */
.L_x_5:
[----:B------:R-:W-:Y:S05]  /*0320*/  BSYNC.RECONVERGENT B0 ;  /* 0x0000000000007941 */ /* 0x000fea0003800200 */
.L_x_4:
[----:B------:R-:W-:Y:S04]  /*0330*/  BSSY.RECONVERGENT B0, `(.L_x_6) ;  /* 0x000000a000007945 */ /* 0x000fe80003800200 */
        /* <DEDUP_REMOVED lines=9> */
.L_x_7:
[----:B------:R-:W-:Y:S05]  /*03d0*/  BSYNC.RECONVERGENT B0 ;  /* 0x0000000000007941 */ /* 0x000fea0003800200 */
.L_x_6:
[----:B------:R-:W3:Y:S01]  /*03e0*/  LDCU.64 UR4, c[0x0][0x888] ;  /* 0x00011100ff0477ac */ /* 0x000ee20008000a00 */
[----:B------:R-:W-:Y:S02]  /*03f0*/  UISETP.EQ.U32.AND UP2, UPT, UR8, URZ, UPT ;  /* 0x000000ff0800728c */ /* 0x000fe4000bf42070 */
[----:B------:R-:W-:Y:S02]  /*0400*/  UPLOP3.LUT UP3, UPT, UPT, UPT, UPT, 0x80, 0x8 ;  /* 0x000000000008789c */ /* 0x000fe40003f6f070 */
[----:B---3--:R-:W-:-:S04]  /*0410*/  UISETP.NE.U32.AND UP0, UPT, UR4, URZ, UPT ;  /* 0x000000ff0400728c */ /* 0x008fc8000bf05070 */
[----:B------:R-:W-:-:S04]  /*0420*/  UISETP.NE.AND.EX UP1, UPT, UR5, URZ, UPT, UP0 ;  /* 0x000000ff0500728c */ /* 0x000fc8000bf25300 */
[----:B------:R-:W-:-:S04]  /*0430*/  UISETP.EQ.OR.EX UP4, UPT, UR9, URZ, !UP1, UP2 ;  /* 0x000000ff0900728c */ /* 0x000fc8000cf82720 */
[----:B------:R-:W-:-:S06]  /*0440*/  UP2UR UR4, UPR, URZ, 0x10 ;  /* 0x00000010ff047883 */ /* 0x000fcc0008000000 */
[----:B------:R-:W-:Y:S01]  /*0450*/  MOV R85, UR4 ;  /* 0x0000000400557c02 */ /* 0x000fe20008000f00 */
[----:B------:R-:W-:Y:S06]  /*0460*/  BRA.U !UP4, `(.L_x_8) ;  /* 0x000000010c207547 */ /* 0x000fec000b800000 */
[----:B------:R-:W-:Y:S01]  /*0470*/  UISETP.NE.U32.AND UP2, UPT, UR8, URZ, UPT ;  /* 0x000000ff0800728c */ /* 0x000fe2000bf45070 */
[----:B-----5:R-:W-:Y:S01]  /*0480*/  FSETP.NEU.AND P0, PT, R41, RZ, PT ;  /* 0x000000ff2900720b */ /* 0x020fe20003f0d000 */
[----:B------:R-:W-:Y:S02]  /*0490*/  USEL UR4, URZ, 0xffffffff, UP1 ;  /* 0xffffffffff047887 */ /* 0x000fe40008800000 */
[----:B------:R-:W-:-:S10]  /*04a0*/  UISETP.NE.AND.EX UP2, UPT, UR9, URZ, UPT, UP2 ;  /* 0x000000ff0900728c */ /* 0x000fd4000bf45320 */
[----:B------:R-:W-:Y:S01]  /*04b0*/  VOTEU.ANY UP0, P0 ;  /* 0x0000000000ff7886 */ /* 0x000fe20000000100 */
[----:B------:R-:W-:-:S04]  /*04c0*/  @!UP2 USEL UR4, URZ, 0xffffffff, UP0 ;  /* 0xffffffffff04a887 */ /* 0x000fc80008000000 */
[----:B------:R-:W-:-:S04]  /*04d0*/  ULOP3.LUT UR4, UR4, 0x1, URZ, 0xc0, !UPT ;  /* 0x0000000104047892 */ /* 0x000fc8000f8ec0ff */
[----:B------:R-:W-:-:S11]  /*04e0*/  UISETP.NE.U32.AND UP3, UPT, UR4, 0x1, UPT ;  /* 0x000000010400788c */ /* 0x000fd6000bf65070 */
.L_x_8:
[----:B-1----:R-:W1:Y:S02]  /*04f0*/  SHFL.IDX PT, R2, R82, RZ, 0x1f ;  /* 0x00001fff52027589 */ /* 0x002e6400000e0000 */
[----:B-1----:R-:W-:-:S13]  /*0500*/  ISETP.NE.AND P0, PT, R2, RZ, PT ;  /* 0x000000ff0200720c */ /* 0x002fda0003f05270 */
[----:B------:R-:W-:Y:S05]  /*0510*/  @P0 BRA `(.L_x_9) ;  /* 0x00000000008c0947 */ /* 0x000fea0003800000 */
[----:B------:R-:W-:Y:S01]  /*0520*/  ELECT P0, URZ, PT ;  /* 0x0000000000ff782f */ /* 0x000fe20003800000 */
[----:B------:R-:W-:-:S12]  /*0530*/  BSSY.RECONVERGENT B0, `(.L_x_9) ;  /* 0x0000021000007945 */ /* 0x000fd80003800200 */
[----:B------:R-:W-:Y:S05]  /*0540*/  @!P0 BRA `(.L_x_10) ;  /* 0x00000000007c8947 */ /* 0x000fea0003800000 */
[----:B------:R-:W1:Y:S01]  /*0550*/  S2UR UR4, SR_CgaCtaId ;  /* 0x00000000000479c3 */ /* 0x000e620000008800 */
[----:B------:R-:W-:Y:S01]  /*0560*/  UMOV UR5, 0x400 ;  /* 0x0000040000057882 */ /* 0x000fe20000000000 */
[----:B------:R-:W-:Y:S01]  /*0570*/  UMOV UR8, 0x1 ;  /* 0x0000000100087882 */ /* 0x000fe20000000000 */
[----:B------:R-:W-:Y:S01]  /*0580*/  UMOV UR6, 0x2 ;  /* 0x0000000200067882 */ /* 0x000fe20000000000 */
[----:B------:R-:W-:-:S04]  /*0590*/  UIADD3 UR8, UPT, UPT, -UR8, 0x100000, URZ ;  /* 0x0010000008087890 */ /* 0x000fc8000fffe1ff */
[----:B------:R-:W-:Y:S02]  /*05a0*/  USHF.L.U32 UR9, UR8, 0xb, URZ ;  /* 0x0000000b08097899 */ /* 0x000fe400080006ff */
[----:B------:R-:W-:Y:S02]  /*05b0*/  USHF.L.U32 UR8, UR8, 0x1, URZ ;  /* 0x0000000108087899 */ /* 0x000fe400080006ff */
[----:B------:R-:W-:-:S04]  /*05c0*/  UIADD3 UR6, UPT, UPT, -UR6, 0x100000, URZ ;  /* 0x0010000006067890 */ /* 0x000fc8000fffe1ff */
[----:B------:R-:W-:Y:S02]  /*05d0*/  USHF.L.U32 UR7, UR6, 0xb, URZ ;  /* 0x0000000b06077899 */ /* 0x000fe400080006ff */
[----:B------:R-:W-:Y:S02]  /*05e0*/  USHF.L.U32 UR6, UR6, 0x1, URZ ;  /* 0x0000000106067899 */ /* 0x000fe400080006ff */
[----:B-1----:R-:W-:Y:S01]  /*05f0*/  ULEA UR4, UR4, UR5, 0x18 ;  /* 0x0000000504047291 */ /* 0x002fe2000f8ec0ff */
[----:B------:R-:W1:Y:S11]  /*0600*/  FENCE.VIEW.ASYNC.S ;  /* 0x00000000000073c6 */ /* 0x000e760000000000 */
[----:B-1----:R1:W3:Y:S01]  /*0610*/  SYNCS.EXCH.64 URZ, [UR4], UR8 ;  /* 0x0000000804ff75b2 */ /* 0x0022e20008000100 */
[----:B------:R1:W4:Y:S01]  /*0620*/  SYNCS.EXCH.64 URZ, [UR4+0x48], UR6 ;  /* 0x0000480604ff75b2 */ /* 0x0003220008000100 */
[----:B------:R1:W1:Y:S01]  /*0630*/  SYNCS.EXCH.64 URZ, [UR4+0x8], UR8 ;  /* 0x0000080804ff75b2 */ /* 0x0002620008000100 */
        /* <DEDUP_REMOVED lines=15> */
[----:B------:R-:W-:Y:S01]  /*0730*/  NOP ;  /* 0x0000000000007918 */ /* 0x000fe20000000000 */
.L_x_10:
[----:B-1----:R-:W-:Y:S05]  /*0740*/  BSYNC.RECONVERGENT B0 ;  /* 0x0000000000007941 */ /* 0x002fea0003800200 */
.L_x_9:
[----:B------:R-:W1:Y:S01]  /*0750*/  SHFL.IDX PT, R2, R82, RZ, 0x1f ;  /* 0x00001fff52027589 */ /* 0x000e6200000e0000 */
[----:B------:R-:W-:Y:S01]  /*0760*/  NOP ;  /* 0x0000000000007918 */ /* 0x000fe20000000000 */
[----:B-1----:R-:W-:-:S13]  /*0770*/  ISETP.NE.AND P0, PT, R2, 0x1, PT ;  /* 0x000000010200780c */ /* 0x002fda0003f05270 */
[----:B------:R-:W-:Y:S05]  /*0780*/  @P0 BRA `(.L_x_11) ;  /* 0x0000000000580947 */ /* 0x000fea0003800000 */
        /* <DEDUP_REMOVED lines=9> */
[----:B------:R-:W-:Y:S01]  /*0820*/  USHF.L.U32 UR6, UR6, 0x1, URZ ;  /* 0x0000000106067899 */ /* 0x000fe200080006ff */
[----:B------:R-:W-:Y:S01]  /*0830*/  ELECT P0, URZ, PT ;  /* 0x0000000000ff782f */ /* 0x000fe20003800000 */
[----:B-1----:R-:W-:Y:S01]  /*0840*/  ULEA UR4, UR4, UR5, 0x18 ;  /* 0x0000000504047291 */ /* 0x002fe2000f8ec0ff */
[----:B------:R-:W1:Y:S11]  /*0850*/  FENCE.VIEW.ASYNC.S ;  /* 0x00000000000073c6 */ /* 0x000e760000000000 */
[----:B-1----:R1:W1:Y:S01]  /*0860*/  SYNCS.EXCH.64 URZ, [UR4+0x90], UR8 ;  /* 0x0000900804ff75b2 */ /* 0x0022620008000100 */
        /* <DEDUP_REMOVED lines=8> */
.L_x_11:
[----:B------:R-:W2:Y:S01]  /*08f0*/  SHFL.IDX PT, R2, R82, RZ, 0x1f ;  /* 0x00001fff52027589 */ /* 0x000ea200000e0000 */
[----:B------:R-:W-:Y:S01]  /*0900*/  NOP ;  /* 0x0000000000007918 */ /* 0x000fe20000000000 */
[----:B--2---:R-:W-:-:S13]  /*0910*/  ISETP.NE.AND P0, PT, R2, 0x3, PT ;  /* 0x000000030200780c */ /* 0x004fda0003f05270 */
[----:B------:R-:W-:Y:S05]  /*0920*/  @P0 BRA `(.L_x_12) ;  /* 0x0000000000300947 */ /* 0x000fea0003800000 */
[----:B-1----:R-:W1:Y:S01]  /*0930*/  S2UR UR4, SR_CgaCtaId ;  /* 0x00000000000479c3 */ /* 0x002e620000008800 */
[----:B------:R-:W-:Y:S01]  /*0940*/  UMOV UR6, 0x400 ;  /* 0x0000040000067882 */ /* 0x000fe20000000000 */
[----:B------:R-:W-:Y:S01]  /*0950*/  UMOV UR5, 0x20 ;  /* 0x0000002000057882 */ /* 0x000fe20000000000 */
[----:B------:R-:W-:Y:S01]  /*0960*/  ELECT P0, URZ, PT ;  /* 0x0000000000ff782f */ /* 0x000fe20003800000 */
[----:B-1----:R-:W-:Y:S02]  /*0970*/  ULEA UR6, UR4, UR6, 0x18 ;  /* 0x0000000604067291 */ /* 0x002fe4000f8ec0ff */
[----:B------:R-:W-:-:S04]  /*0980*/  UIADD3 UR4, UPT, UPT, -UR5, 0x100000, URZ ;  /* 0x0010000005047890 */ /* 0x000fc8000fffe1ff */
[----:B------:R-:W-:Y:S02]  /*0990*/  USHF.L.U32 UR5, UR4, 0xb, URZ ;  /* 0x0000000b04057899 */ /* 0x000fe400080006ff */
[----:B------:R-:W-:Y:S01]  /*09a0*/  USHF.L.U32 UR4, UR4, 0x1, URZ ;  /* 0x0000000104047899 */ /* 0x000fe200080006ff */
[----:B------:R-:W1:Y:S11]  /*09b0*/  FENCE.VIEW.ASYNC.S ;  /* 0x00000000000073c6 */ /* 0x000e760000000000 */
[----:B-1----:R2:W1:Y:S01]  /*09c0*/  SYNCS.EXCH.64 URZ, [UR6+0xd0], UR4 ;  /* 0x0000d00406ff75b2 */ /* 0x0024620008000100 */
[----:B------:R2:W1:Y:S02]  /*09d0*/  SYNCS.EXCH.64 URZ, [UR6+0xd8], UR4 ;  /* 0x0000d80406ff75b2 */ /* 0x0004640008000100 */
[----:B--2---:R-:W-:Y:S01]  /*09e0*/  NOP ;  /* 0x0000000000007918 */ /* 0x004fe20000000000 */
.L_x_12:
[----:B------:R-:W2:Y:S01]  /*09f0*/  SHFL.IDX PT, R2, R82, RZ, 0x1f ;  /* 0x00001fff52027589 */ /* 0x000ea200000e0000 */
[----:B------:R-:W-:Y:S01]  /*0a00*/  NOP ;  /* 0x0000000000007918 */ /* 0x000fe20000000000 */
[----:B--2---:R-:W-:-:S13]  /*0a10*/  ISETP.NE.AND P0, PT, R2, 0x4, PT ;  /* 0x000000040200780c */ /* 0x004fda0003f05270 */
[----:B------:R-:W-:Y:S05]  /*0a20*/  @P0 BRA `(.L_x_13) ;  /* 0x00000000004c0947 */ /* 0x000fea0003800000 */
[----:B-1----:R-:W1:Y:S01]  /*0a30*/  S2UR UR6, SR_CgaCtaId ;  /* 0x00000000000679c3 */ /* 0x002e620000008800 */
[----:B------:R-:W-:Y:S01]  /*0a40*/  UMOV UR4, 0x1e0 ;  /* 0x000001e000047882 */ /* 0x000fe20000000000 */
[----:B------:R-:W-:Y:S01]  /*0a50*/  UMOV UR5, 0x400 ;  /* 0x0000040000057882 */ /* 0x000fe20000000000 */
[----:B------:R-:W-:Y:S01]  /*0a60*/  USEL UR4, UR4, 0x1a0, UP3 ;  /* 0x000001a004047887 */ /* 0x000fe20009800000 */
[----:B------:R-:W-:Y:S01]  /*0a70*/  UMOV UR8, 0x1 ;  /* 0x0000000100087882 */ /* 0x000fe20000000000 */
[----:B------:R-:W-:Y:S01]  /*0a80*/  ELECT P0, URZ, PT ;  /* 0x0000000000ff782f */ /* 0x000fe20003800000 */
[----:B------:R-:W-:-:S04]  /*0a90*/  UIADD3 UR8, UPT, UPT, -UR8, 0x100000, URZ ;  /* 0x0010000008087890 */ /* 0x000fc8000fffe1ff */
[----:B------:R-:W-:Y:S02]  /*0aa0*/  USHF.L.U32 UR9, UR8, 0xb, URZ ;  /* 0x0000000b08097899 */ /* 0x000fe400080006ff */
[----:B------:R-:W-:Y:S02]  /*0ab0*/  USHF.L.U32 UR8, UR8, 0x1, URZ ;  /* 0x0000000108087899 */ /* 0x000fe400080006ff */
[----:B-1----:R-:W-:Y:S02]  /*0ac0*/  ULEA UR6, UR6, UR5, 0x18 ;  /* 0x0000000506067291 */ /* 0x002fe4000f8ec0ff */
[----:B------:R-:W-:-:S04]  /*0ad0*/  UIADD3 UR4, UPT, UPT, -UR4, 0x100000, URZ ;  /* 0x0010000004047890 */ /* 0x000fc8000fffe1ff */
[----:B------:R-:W-:Y:S02]  /*0ae0*/  USHF.L.U32 UR5, UR4, 0xb, URZ ;  /* 0x0000000b04057899 */ /* 0x000fe400080006ff */
[----:B------:R-:W-:Y:S01]  /*0af0*/  USHF.L.U32 UR4, UR4, 0x1, URZ ;  /* 0x0000000104047899 */ /* 0x000fe200080006ff */
[----:B------:R-:W1:Y:S03]  /*0b00*/  FENCE.VIEW.ASYNC.S ;  /* 0x00000000000073c6 */ /* 0x000e660000000000 */
[----:B-1----:R2:W1:Y:S08]  /*0b10*/  SYNCS.EXCH.64 URZ, [UR6+0xe0], UR8 ;  /* 0x0000e00806ff75b2 */ /* 0x0024700008000100 */
[----:B------:R2:W1:Y:S01]  /*0b20*/  SYNCS.EXCH.64 URZ, [UR6+0xf0], UR4 ;  /* 0x0000f00406ff75b2 */ /* 0x0004620008000100 */
[----:B------:R2:W1:Y:S01]  /*0b30*/  SYNCS.EXCH.64 URZ, [UR6+0xe8], UR8 ;  /* 0x0000e80806ff75b2 */ /* 0x0004620008000100 */
[----:B------:R2:W1:Y:S02]  /*0b40*/  SYNCS.EXCH.64 URZ, [UR6+0xf8], UR4 ;  /* 0x0000f80406ff75b2 */ /* 0x0004640008000100 */
[----:B--2---:R-:W-:Y:S01]  /*0b50*/  NOP ;  /* 0x0000000000007918 */ /* 0x004fe20000000000 */
.L_x_13:
[----:B------:R-:W2:Y:S01]  /*0b60*/  SHFL.IDX PT, R2, R82, RZ, 0x1f ;  /* 0x00001fff52027589 */ /* 0x000ea200000e0000 */
[----:B------:R-:W-:Y:S01]  /*0b70*/  NOP ;  /* 0x0000000000007918 */ /* 0x000fe20000000000 */
[----:B--2---:R-:W-:-:S13]  /*0b80*/  ISETP.NE.AND P0, PT, R2, 0x5, PT ;  /* 0x000000050200780c */ /* 0x004fda0003f05270 */
[----:B------:R-:W-:Y:S05]  /*0b90*/  @P0 BRA `(.L_x_14) ;  /* 0x0000000000580947 */ /* 0x000fea0003800000 */
[----:B-1----:R-:W1:Y:S01]  /*0ba0*/  S2UR UR4, SR_CgaCtaId ;  /* 0x00000000000479c3 */ /* 0x002e620000008800 */
        /* <DEDUP_REMOVED lines=19> */
[----:B------:R2:W1:Y:S02]  /*0ce0*/  SYNCS.EXCH.64 URZ, [UR4+0x138], UR6 ;  /* 0x0001380604ff75b2 */ /* 0x0004640008000100 */
[----:B--2---:R-:W-:Y:S01]  /*0cf0*/  NOP ;  /* 0x0000000000007918 */ /* 0x004fe20000000000 */
.L_x_14:
[----:B------:R-:W2:Y:S01]  /*0d00*/  SHFL.IDX PT, R2, R82, RZ, 0x1f ;  /* 0x00001fff52027589 */ /* 0x000ea200000e0000 */
[----:B------:R-:W-:Y:S01]  /*0d10*/  NOP ;  /* 0x0000000000007918 */ /* 0x000fe20000000000 */
[----:B--2---:R-:W-:-:S13]  /*0d20*/  ISETP.NE.AND P0, PT, R2, 0x3, PT ;  /* 0x000000030200780c */ /* 0x004fda0003f05270 */
[----:B------:R-:W-:Y:S05]  /*0d30*/  @P0 BRA `(.L_x_15) ;  /* 0x0000000000380947 */ /* 0x000fea0003800000 */
[----:B------:R-:W2:Y:S01]  /*0d40*/  S2UR UR5, SR_CgaCtaId ;  /* 0x00000000000579c3 */ /* 0x000ea20000008800 */
[----:B-1----:R-:W-:Y:S01]  /*0d50*/  UMOV UR4, 0x400 ;  /* 0x0000040000047882 */ /* 0x002fe20000000000 */
[----:B------:R-:W-:Y:S01]  /*0d60*/  UMOV UR6, 0x20 ;  /* 0x0000002000067882 */ /* 0x000fe20000000000 */
[----:B------:R-:W-:Y:S01]  /*0d70*/  ELECT P0, URZ, PT ;  /* 0x0000000000ff782f */ /* 0x000fe20003800000 */
[----:B------:R-:W-:-:S04]  /*0d80*/  UIADD3 UR6, UPT, UPT, -UR6, 0x100000, URZ ;  /* 0x0010000006067890 */ /* 0x000fc8000fffe1ff */
[----:B------:R-:W-:Y:S02]  /*0d90*/  USHF.L.U32 UR7, UR6, 0xb, URZ ;  /* 0x0000000b06077899 */ /* 0x000fe400080006ff */
[----:B------:R-:W-:Y:S02]  /*0da0*/  USHF.L.U32 UR6, UR6, 0x1, URZ ;  /* 0x0000000106067899 */ /* 0x000fe400080006ff */
[----:B--2---:R-:W-:Y:S01]  /*0db0*/  ULEA UR4, UR5, UR4, 0x18 ;  /* 0x0000000405047291 */ /* 0x004fe2000f8ec0ff */
[----:B------:R-:W1:Y:S11]  /*0dc0*/  FENCE.VIEW.ASYNC.S ;  /* 0x00000000000073c6 */ /* 0x000e760000000000 */
[----:B-1----:R2:W1:Y:S01]  /*0dd0*/  SYNCS.EXCH.64 URZ, [UR4+0x140], UR6 ;  /* 0x0001400604ff75b2 */ /* 0x0024620008000100 */
[----:B------:R2:W1:Y:S01]  /*0de0*/  SYNCS.EXCH.64 URZ, [UR4+0x150], UR6 ;  /* 0x0001500604ff75b2 */ /* 0x0004620008000100 */
[----:B------:R2:W1:Y:S01]  /*0df0*/  SYNCS.EXCH.64 URZ, [UR4+0x148], UR6 ;  /* 0x0001480604ff75b2 */ /* 0x0004620008000100 */
[----:B------:R2:W1:Y:S02]  /*0e00*/  SYNCS.EXCH.64 URZ, [UR4+0x158], UR6 ;  /* 0x0001580604ff75b2 */ /* 0x0004640008000100 */
[----:B--2---:R-:W-:Y:S01]  /*0e10*/  NOP ;  /* 0x0000000000007918 */ /* 0x004fe20000000000 */
.L_x_15:
[----:B-1----:R-:W1:Y:S01]  /*0e20*/  LDCU UR4, c[0x0][0x36c] ;  /* 0x00006d80ff0477ac */ /* 0x002e620008000800 */
[----:B------:R-:W-:Y:S01]  /*0e30*/  ISETP.NE.OR P3, PT, R0, 0x2, !P3 ;  /* 0x000000020000780c */ /* 0x000fe20005f65670 */
[----:B------:R-:W-:Y:S01]  /*0e40*/  NOP ;  /* 0x0000000000007918 */ /* 0x000fe20000000000 */
[----:B------:R-:W-:Y:S01]  /*0e50*/  LOP3.LUT R0, R94, 0x1f, RZ, 0xc0, !PT ;  /* 0x0000001f5e007812 */ /* 0x000fe200078ec0ff */
[----:B------:R-:W-:Y:S02]  /*0e60*/  UISETP.NE.AND UP4, UPT, UR18, 0x2, UPT ;  /* 0x000000021200788c */ /* 0x000fe4000bf85270 */
[----:B------:R-:W-:Y:S02]  /*0e70*/  UISETP.NE.AND UP5, UPT, UR18, URZ, UPT ;  /* 0x000000ff1200728c */ /* 0x000fe4000bfa5270 */
[----:B-1----:R-:W-:-:S09]  /*0e80*/  UISETP.EQ.U32.AND UP6, UPT, UR4, 0x1, UPT ;  /* 0x000000010400788c */ /* 0x002fd2000bfc2070 */
[----:B------:R-:W-:Y:S05]  /*0e90*/  BRA.U !UP6, `(.L_x_16) ;  /* 0x000000010e087547 */ /* 0x000fea000b800000 */
[----:B---34-:R-:W-:Y:S01]  /*0ea0*/  UCGABAR_ARV ;  /* 0x00000000000079c7 */ /* 0x018fe20008000000 */
[----:B------:R-:W-:Y:S05]  /*0eb0*/  BRA `(.L_x_17) ;  /* 0x0000000000047947 */ /* 0x000fea0003800000 */
.L_x_16:
[----:B---34-:R-:W-:Y:S01]  /*0ec0*/  NOP ;  /* 0x0000000000007918 */ /* 0x018fe20000000000 */
.L_x_17:
[----:B------:R-:W1:Y:S01]  /*0ed0*/  S2UR UR30, SR_CTAID.X ;  /* 0x00000000001e79c3 */ /* 0x000e620000002500 */
[----:B------:R-:W-:-:S05]  /*0ee0*/  CS2R.32 R84, SR_CgaSize ;  /* 0x0000000000547805 */ /* 0x000fca0000008a00 */
[----:B------:R-:W-:-:S05]  /*0ef0*/  IMAD R84, R84, -0xa0, RZ ;  /* 0xffffff6054547824 */ /* 0x000fca00078e02ff */
[----:B------:R-:W-:-:S14]  /*0f00*/  R2UR UR5, R84 ;  /* 0x00000000540572ca */ /* 0x000fdc00000e0000 */
[----:B------:R-:W2:Y:S01]  /*0f10*/  LDCU UR5, c[0x0][UR5+0x2b0] ;  /* 0x00005600050577ac */ /* 0x000ea20008000800 */
[----:B------:R-:W-:-:S05]  /*0f20*/  CS2R.32 R84, SR_CgaSize ;  /* 0x0000000000547805 */ /* 0x000fca0000008a00 */
[----:B------:R-:W-:-:S05]  /*0f30*/  IMAD R84, R84, -0xa0, RZ ;  /* 0xffffff6054547824 */ /* 0x000fca00078e02ff */
[----:B------:R-:W-:-:S14]  /*0f40*/  R2UR UR4, R84 ;  /* 0x00000000540472ca */ /* 0x000fdc00000e0000 */
[----:B------:R-:W3:Y:S01]  /*0f50*/  LDCU UR4, c[0x0][UR4+0x2b4] ;  /* 0x00005680040477ac */ /* 0x000ee20008000800 */
[----:B------:R-:W4:Y:S01]  /*0f60*/  S2UR UR31, SR_CTAID.Y ;  /* 0x00000000001f79c3 */ /* 0x000f220000002600 */
[----:B------:R-:W-:-:S05]  /*0f70*/  CS2R.32 R84, SR_CgaSize ;  /* 0x0000000000547805 */ /* 0x000fca0000008a00 */
[----:B------:R-:W-:-:S05]  /*0f80*/  IMAD R84, R84, -0xa0, RZ ;  /* 0xffffff6054547824 */ /* 0x000fca00078e02ff */
[----:B------:R-:W-:-:S14]  /*0f90*/  R2UR UR7, R84 ;  /* 0x00000000540772ca */ /* 0x000fdc00000e0000 */
[----:B------:R-:W3:Y:S01]  /*0fa0*/  LDCU UR7, c[0x0][UR7+0x2a0] ;  /* 0x00005400070777ac */ /* 0x000ee20008000800 */
[----:B------:R-:W-:-:S05]  /*0fb0*/  CS2R.32 R84, SR_CgaSize ;  /* 0x0000000000547805 */ /* 0x000fca0000008a00 */
[----:B------:R-:W-:-:S05]  /*0fc0*/  IMAD R84, R84, -0xa0, RZ ;  /* 0xffffff6054547824 */ /* 0x000fca00078e02ff */
[----:B------:R-:W-:-:S14]  /*0fd0*/  R2UR UR8, R84 ;  /* 0x00000000540872ca */ /* 0x000fdc00000e0000 */
[----:B------:R-:W3:Y:S01]  /*0fe0*/  LDCU UR8, c[0x0][UR8+0x2a4] ;  /* 0x00005480080877ac */ /* 0x000ee20008000800 */
[----:B------:R-:W3:Y:S01]  /*0ff0*/  S2UR UR9, SR_CgaCtaId ;  /* 0x00000000000979c3 */ /* 0x000ee20000008800 */
[----:B------:R-:W3:Y:S01]  /*1000*/  LDCU UR19, c[0x0][0xb24] ;  /* 0x00016480ff1377ac */ /* 0x000ee20008000800 */
[----:B------:R-:W3:Y:S01]  /*1010*/  LDCU UR42, c[0x0][0xb24] ;  /* 0x00016480ff2a77ac */ /* 0x000ee20008000800 */
[----:B-1----:R-:W-:Y:S01]  /*1020*/  I2FP.F32.U32 R3, UR30 ;  /* 0x0000001e00037c45 */ /* 0x002fe20008201000 */
[----:B------:R-:W1:Y:S04]  /*1030*/  LDCU UR22, c[0x0][0xb30] ;  /* 0x00016600ff1677ac */ /* 0x000e680008000800 */
[----:B--2---:R-:W-:Y:S01]  /*1040*/  FMUL R3, R3, UR5 ;  /* 0x0000000503037c20 */ /* 0x004fe20008400000 */
[----:B----4-:R-:W-:-:S05]  /*1050*/  I2FP.F32.U32 R2, UR31 ;  /* 0x0000001f00027c45 */ /* 0x010fca0008201000 */
[----:B------:R-:W2:Y:S01]  /*1060*/  F2I.U32.TRUNC.NTZ R3, R3 ;  /* 0x0000000300037305 */ /* 0x000ea2000020f000 */
[----:B---3--:R-:W-:Y:S01]  /*1070*/  FMUL R2, R2, UR4 ;  /* 0x0000000402027c20 */ /* 0x008fe20008400000 */
[----:B------:R-:W-:-:S06]  /*1080*/  USHF.L.U32 UR28, UR9, 0xc, URZ ;  /* 0x0000000c091c7899 */ /* 0x000fcc00080006ff */
[----:B------:R-:W3:Y:S01]  /*1090*/  F2I.U32.TRUNC.NTZ R2, R2 ;  /* 0x0000000200027305 */ /* 0x000ee2000020f000 */
[----:B------:R-:W-:Y:S01]  /*10a0*/  ULOP3.LUT UR28, UR28, 0x1000, URZ, 0xc0, !UPT ;  /* 0x000010001c1c7892 */ /* 0x000fe2000f8ec0ff */
[----:B--2---:R-:W-:Y:S02]  /*10b0*/  R2UR UR4, R3 ;  /* 0x00000000030472ca */ /* 0x004fe400000e0000 */
[----:B---3--:R-:W-:Y:S02]  /*10c0*/  R2UR UR6, R2 ;  /* 0x00000000020672ca */ /* 0x008fe400000e0000 */
[----:B------:R-:W-:-:S09]  /*10d0*/  PRMT R2, RZ, 0x7610, R2 ;  /* 0x00007610ff027816 */ /* 0x000fd20000000002 */
[----:B------:R-:W-:-:S04]  /*10e0*/  UIADD3 UR5, UPT, UPT, -UR4, URZ, URZ ;  /* 0x000000ff04057290 */ /* 0x000fc8000fffe1ff */
[----:B------:R-:W-:Y:S02]  /*10f0*/  UIMAD UR5, UR7, UR5, UR30 ;  /* 0x00000005070572a4 */ /* 0x000fe4000f8e021e */
[----:B------:R-:W-:-:S04]  /*1100*/  UIADD3 UR4, UPT, UPT, -UR6, URZ, URZ ;  /* 0x000000ff06047290 */ /* 0x000fc8000fffe1ff */
[----:B------:R-:W-:Y:S01]  /*1110*/  IMAD.U32 R84, RZ, RZ, UR5 ;  /* 0x00000005ff547e24 */ /* 0x000fe2000f8e00ff */
[----:B------:R-:W-:-:S06]  /*1120*/  UIMAD UR4, UR8, UR4, UR31 ;  /* 0x00000004080472a4 */ /* 0x000fcc000f8e021f */
[----:B------:R-:W-:Y:S01]  /*1130*/  IMAD.U32 R83, RZ, RZ, UR4 ;  /* 0x00000004ff537e24 */ /* 0x000fe2000f8e00ff */
[----:B-1----:R-:W-:Y:S06]  /*1140*/  BRA.U UP5, `(.L_x_18) ;  /* 0x00000001052c7547 */ /* 0x002fec000b800000 */
[----:B------:R-:W-:Y:S02]  /*1150*/  R2UR UR4, R83 ;  /* 0x00000000530472ca */ /* 0x000fe400000e0000 */
[----:B------:R-:W-:-:S11]  /*1160*/  R2UR UR6, R84 ;  /* 0x00000000540672ca */ /* 0x000fd600000e0000 */
[----:B------:R-:W-:-:S04]  /*1170*/  UISETP.NE.AND UP0, UPT, UR4, URZ, UPT ;  /* 0x000000ff0400728c */ /* 0x000fc8000bf05270 */
[----:B------:R-:W-:-:S04]  /*1180*/  UISETP.EQ.OR UP0, UPT, UR6, URZ, !UP0 ;  /* 0x000000ff0600728c */ /* 0x000fc8000c702670 */
[----:B------:R-:W-:Y:S02]  /*1190*/  USEL UR5, URZ, 0x1, !UP0 ;  /* 0x00000001ff057887 */ /* 0x000fe4000c000000 */
[----:B------:R-:W-:-:S04]  /*11a0*/  UISETP.NE.AND UP0, UPT, UR4, URZ, UPT ;  /* 0x000000ff0400728c */ /* 0x000fc8000bf05270 */
[----:B------:R-:W-:Y:S02]  /*11b0*/  USEL UR4, URZ, 0x2, UP0 ;  /* 0x00000002ff047887 */ /* 0x000fe40008000000 */
[----:B------:R-:W-:-:S04]  /*11c0*/  UISETP.NE.AND UP0, UPT, UR6, 0x1, UPT ;  /* 0x000000010600788c */ /* 0x000fc8000bf05270 */
[----:B------:R-:W-:-:S04]  /*11d0*/  USEL UR4, UR4, 0x2, UP0 ;  /* 0x0000000204047887 */ /* 0x000fc80008000000 */
[----:B------:R-:W-:-:S06]  /*11e0*/  UIADD3 UR4, UPT, UPT, UR5, UR4, URZ ;  /* 0x0000000405047290 */ /* 0x000fcc000fffe0ff */
[----:B------:R-:W-:-:S07]  /*11f0*/  IMAD.U32 R2, RZ, RZ, UR4 ;  /* 0x00000004ff027e24 */ /* 0x000fce000f8e00ff */
.L_x_18:
[----:B------:R-:W1:Y:S01]  /*1200*/  S2UR UR36, SR_CTAID.Z ;  /* 0x00000000002479c3 */ /* 0x000e620000002700 */
[----:B------:R-:W-:-:S09]  /*1210*/  UISETP.GE.AND UP0, UPT, UR19, 0x1, UPT ;  /* 0x000000011300788c */ /* 0x000fd2000bf06270 */
[----:B------:R-:W-:Y:S05]  /*1220*/  BRA.U !UP0, `(.L_x_19) ;  /* 0x0000000108d47547 */ /* 0x000fea000b800000 */
[----:B------:R-:W2:Y:S01]  /*1230*/  LDCU.128 UR12, c[0x0][0xb10] ;  /* 0x00016200ff0c77ac */ /* 0x000ea20008000c00 */
[----:B------:R-:W3:Y:S01]  /*1240*/  LDCU UR20, c[0x0][0xb0c] ;  /* 0x00016180ff1477ac */ /* 0x000ee20008000800 */
[----:B------:R-:W4:Y:S01]  /*1250*/  LDCU UR6, c[0x0][0x370] ;  /* 0x00006e00ff0677ac */ /* 0x000f220008000800 */
[----:B------:R-:W1:Y:S01]  /*1260*/  LDCU UR7, c[0x0][0x374] ;  /* 0x00006e80ff0777ac */ /* 0x000e620008000800 */
[----:B------:R-:W1:Y:S01]  /*1270*/  LDCU UR21, c[0x0][0xb20] ;  /* 0x00016400ff1577ac */ /* 0x000e620008000800 */
[----:B--2---:R-:W-:Y:S02]  /*1280*/  UIMAD.WIDE.U32 UR4, UR30, UR12, URZ ;  /* 0x0000000c1e0472a5 */ /* 0x004fe4000f8e00ff */
[----:B---3--:R-:W-:Y:S01]  /*1290*/  UISETP.NE.AND UP0, UPT, UR20, 0x1, UPT ;  /* 0x000000011400788c */ /* 0x008fe2000bf05270 */
[----:B------:R-:W2:Y:S01]  /*12a0*/  LDCU.64 UR8, c[0x0][0xb28] ;  /* 0x00016500ff0877ac */ /* 0x000ea20008000a00 */
[----:B----4-:R-:W-:-:S03]  /*12b0*/  UIMAD.WIDE.U32 UR10, UR6, UR12, URZ ;  /* 0x0000000c060a72a5 */ /* 0x010fc6000f8e00ff */
[----:B------:R-:W-:Y:S01]  /*12c0*/  UMOV UR4, UR5 ;  /* 0x0000000500047c82 */ /* 0x000fe20008000000 */
[----:B------:R-:W-:Y:S02]  /*12d0*/  UISETP.NE.AND UP2, UPT, UR19, 0x1, UPT ;  /* 0x000000011300788c */ /* 0x000fe4000bf45270 */
[----:B------:R-:W-:Y:S01]  /*12e0*/  USHF.R.U32.HI UR4, URZ, UR13, UR4 ;  /* 0x0000000dff047299 */ /* 0x000fe20008011604 */
[----:B------:R-:W-:Y:S01]  /*12f0*/  UMOV UR10, UR11 ;  /* 0x0000000b000a7c82 */ /* 0x000fe20008000000 */
[----:B------:R-:W-:Y:S02]  /*1300*/  UIMAD.WIDE.U32 UR16, UR31, UR15, URZ ;  /* 0x0000000f1f1072a5 */ /* 0x000fe4000f8e00ff */
[----:B------:R-:W-:Y:S02]  /*1310*/  USEL UR5, UR30, UR4, !UP0 ;  /* 0x000000041e057287 */ /* 0x000fe4000c000000 */
[----:B------:R-:W-:Y:S02]  /*1320*/  @UP0 USHF.R.U32.HI UR6, URZ, UR13, UR10 ;  /* 0x0000000dff060299 */ /* 0x000fe4000801160a */
[----:B------:R-:W-:-:S02]  /*1330*/  UISETP.NE.AND UP0, UPT, UR14, 0x1, UPT ;  /* 0x000000010e00788c */ /* 0x000fc4000bf05270 */
[----:B-1----:R-:W-:Y:S02]  /*1340*/  UIMAD.WIDE.U32 UR10, UR7, UR15, URZ ;  /* 0x0000000f070a72a5 */ /* 0x002fe4000f8e00ff */
[----:B--2---:R-:W-:Y:S01]  /*1350*/  UIMAD.WIDE.U32 UR12, UR6, UR8, URZ ;  /* 0x00000008060c72a5 */ /* 0x004fe2000f8e00ff */
[----:B------:R-:W-:Y:S02]  /*1360*/  UMOV UR4, UR17 ;  /* 0x0000001100047c82 */ /* 0x000fe40008000000 */
[----:B------:R-:W-:Y:S02]  /*1370*/  USHF.R.U32.HI UR4, URZ, UR21, UR4 ;  /* 0x00000015ff047299 */ /* 0x000fe40008011604 */
[----:B------:R-:W-:Y:S02]  /*1380*/  UMOV UR10, UR11 ;  /* 0x0000000b000a7c82 */ /* 0x000fe40008000000 */
[----:B------:R-:W-:Y:S01]  /*1390*/  UMOV UR12, UR13 ;  /* 0x0000000d000c7c82 */ /* 0x000fe20008000000 */
[----:B------:R-:W-:-:S02]  /*13a0*/  @UP0 USHF.R.U32.HI UR7, URZ, UR21, UR10 ;  /* 0x00000015ff070299 */ /* 0x000fc4000801160a */
[----:B------:R-:W-:Y:S02]  /*13b0*/  USEL UR4, UR31, UR4, !UP0 ;  /* 0x000000041f047287 */ /* 0x000fe4000c000000 */
[----:B------:R-:W-:Y:S02]  /*13c0*/  UIMAD.WIDE.U32 UR10, UR7, UR8, URZ ;  /* 0x00000008070a72a5 */ /* 0x000fe4000f8e00ff */
[----:B------:R-:W-:Y:S02]  /*13d0*/  @UP2 USHF.R.U32.HI UR6, URZ, UR9, UR12 ;  /* 0x00000009ff062299 */ /* 0x000fe4000801160c */
[----:B------:R-:W-:-:S03]  /*13e0*/  UIMAD.WIDE.U32 UR12, UR4, UR8, URZ ;  /* 0x00000008040c72a5 */ /* 0x000fc6000f8e00ff */
[----:B------:R-:W-:Y:S02]  /*13f0*/  UMOV UR10, UR11 ;  /* 0x0000000b000a7c82 */ /* 0x000fe40008000000 */
[----:B------:R-:W-:Y:S02]  /*1400*/  @UP2 USHF.R.U32.HI UR7, URZ, UR9, UR10 ;  /* 0x00000009ff072299 */ /* 0x000fe4000801160a */
[----:B------:R-:W-:Y:S02]  /*1410*/  UIMAD UR10, UR6, UR19, URZ ;  /* 0x00000013060a72a4 */ /* 0x000fe4000f8e02ff */
[----:B------:R-:W-:-:S04]  /*1420*/  UIMAD UR7, UR7, UR19, URZ ;  /* 0x00000013070772a4 */ /* 0x000fc8000f8e02ff */
[----:B------:R-:W-:-:S03]  /*1430*/  UISETP.GE.AND UP0, UPT, UR4, UR7, UPT ;  /* 0x000000070400728c */ /* 0x000fc6000bf06270 */
[----:B------:R-:W-:Y:S01]  /*1440*/  UMOV UR7, UR13 ;  /* 0x0000000d00077c82 */ /* 0x000fe20008000000 */
[----:B------:R-:W-:Y:S02]  /*1450*/  UISETP.GE.OR UP0, UPT, UR5, UR10, UP0 ;  /* 0x0000000a0500728c */ /* 0x000fe40008706670 */
[----:B------:R-:W-:Y:S02]  /*1460*/  UIMAD.WIDE.U32 UR10, UR5, UR8, URZ ;  /* 0x00000008050a72a5 */ /* 0x000fe4000f8e00ff */
[----:B------:R-:W-:Y:S02]  /*1470*/  USHF.R.U32.HI UR7, URZ, UR9, UR7 ;  /* 0x00000009ff077299 */ /* 0x000fe40008011607 */
[----:B------:R-:W-:Y:S02]  /*1480*/  UIADD3 UR10, UPT, UPT, -UR4, URZ, URZ ;  /* 0x000000ff040a7290 */ /* 0x000fe4000fffe1ff */
[----:B------:R-:W-:Y:S02]  /*1490*/  USEL UR7, UR4, UR7, !UP2 ;  /* 0x0000000704077287 */ /* 0x000fe4000d000000 */
[----:B------:R-:W-:Y:S01]  /*14a0*/  UIMAD UR10, UR14, UR10, UR31 ;  /* 0x0000000a0e0a72a4 */ /* 0x000fe2000f8e021f */
[----:B------:R-:W-:Y:S01]  /*14b0*/  @!UP0 UMOV UR8, UR11 ;  /* 0x0000000b00088c82 */ /* 0x000fe20008000000 */
[----:B------:R-:W-:-:S02]  /*14c0*/  UIADD3 UR11, UPT, UPT, -UR5, URZ, URZ ;  /* 0x000000ff050b7290 */ /* 0x000fc4000fffe1ff */
[----:B------:R-:W-:Y:S02]  /*14d0*/  @!UP0 USHF.R.U32.HI UR8, URZ, UR9, UR8 ;  /* 0x00000009ff088299 */ /* 0x000fe40008011608 */
[----:B------:R-:W-:Y:S02]  /*14e0*/  UIADD3 UR9, UPT, UPT, -UR7, URZ, URZ ;  /* 0x000000ff07097290 */ /* 0x000fe4000fffe1ff */
[----:B------:R-:W-:Y:S02]  /*14f0*/  @!UP0 USEL UR8, UR5, UR8, !UP2 ;  /* 0x0000000805088287 */ /* 0x000fe4000d000000 */
[----:B------:R-:W-:Y:S02]  /*1500*/  UIMAD UR9, UR19, UR9, UR4 ;  /* 0x00000009130972a4 */ /* 0x000fe4000f8e0204 */
[----:B------:R-:W-:Y:S02]  /*1510*/  @!UP0 UIADD3 UR7, UPT, UPT, UR7, -UR8, URZ ;  /* 0x8000000807078290 */ /* 0x000fe4000fffe0ff */
[----:B------:R-:W-:-:S02]  /*1520*/  @!UP0 UIMAD UR6, UR9, UR6, UR8 ;  /* 0x00000006090682a4 */ /* 0x000fc4000f8e0208 */
[----:B------:R-:W-:Y:S02]  /*1530*/  @!UP0 UIMAD UR4, UR7, UR19, UR5 ;  /* 0x00000013070482a4 */ /* 0x000fe4000f8e0205 */
[----:B------:R-:W-:Y:S02]  /*1540*/  UIMAD UR30, UR20, UR11, UR30 ;  /* 0x0000000b141e72a4 */ /* 0x000fe4000f8e021e */
[----:B------:R-:W-:Y:S01]  /*1550*/  UIMAD UR31, UR4, UR14, UR10 ;  /* 0x0000000e041f72a4 */ /* 0x000fe2000f8e020a */
[----:B------:R-:W-:Y:S02]  /*1560*/  @!UP0 UMOV UR5, UR6 ;  /* 0x0000000600058c82 */ /* 0x000fe40008000000 */
[----:B------:R-:W-:-:S12]  /*1570*/  UIMAD UR30, UR5, UR20, UR30 ;  /* 0x00000014051e72a4 */ /* 0x000fd8000f8e021e */
.L_x_19:
[----:B------:R-:W-:-:S09]  /*1580*/  UISETP.NE.AND UP0, UPT, UR22, 0x1, UPT ;  /* 0x000000011600788c */ /* 0x000fd2000bf05270 */
[----:B------:R-:W-:Y:S05]  /*1590*/  BRA.U UP0, `(.L_x_20) ;  /* 0x0000000100407547 */ /* 0x000fea000b800000 */
[----:B------:R-:W2:Y:S01]  /*15a0*/  LDCU.128 UR8, c[0x0][0xb10] ;  /* 0x00016200ff0877ac */ /* 0x000ea20008000c00 */
[----:B------:R-:W3:Y:S01]  /*15b0*/  LDCU UR12, c[0x0][0xb0c] ;  /* 0x00016180ff0c77ac */ /* 0x000ee20008000800 */
[----:B------:R-:W4:Y:S01]  /*15c0*/  LDCU UR13, c[0x0][0xb20] ;  /* 0x00016400ff0d77ac */ /* 0x000f220008000800 */
[----:B--2---:R-:W-:Y:S02]  /*15d0*/  UIMAD.WIDE.U32 UR4, UR30, UR8, URZ ;  /* 0x000000081e0472a5 */ /* 0x004fe4000f8e00ff */
[----:B------:R-:W-:Y:S02]  /*15e0*/  UIMAD.WIDE.U32 UR6, UR31, UR11, URZ ;  /* 0x0000000b1f0672a5 */ /* 0x000fe4000f8e00ff */
[----:B---3--:R-:W-:Y:S02]  /*15f0*/  UISETP.NE.AND UP0, UPT, UR12, 0x1, UPT ;  /* 0x000000010c00788c */ /* 0x008fe4000bf05270 */
[----:B------:R-:W-:-:S03]  /*1600*/  USHF.R.U32.HI UR5, URZ, UR9, UR5 ;  /* 0x00000009ff057299 */ /* 0x000fc60008011605 */
[----:B------:R-:W-:Y:S01]  /*1610*/  UMOV UR4, UR7 ;  /* 0x0000000700047c82 */ /* 0x000fe20008000000 */
[----:B------:R-:W-:Y:S02]  /*1620*/  USEL UR5, UR30, UR5, !UP0 ;  /* 0x000000051e057287 */ /* 0x000fe4000c000000 */
[----:B------:R-:W-:Y:S02]  /*1630*/  UISETP.NE.AND UP0, UPT, UR10, 0x1, UPT ;  /* 0x000000010a00788c */ /* 0x000fe4000bf05270 */
[----:B----4-:R-:W-:-:S04]  /*1640*/  USHF.R.U32.HI UR4, URZ, UR13, UR4 ;  /* 0x0000000dff047299 */ /* 0x010fc80008011604 */
[----:B------:R-:W-:-:S04]  /*1650*/  USEL UR4, UR31, UR4, !UP0 ;  /* 0x000000041f047287 */ /* 0x000fc8000c000000 */
[----:B------:R-:W-:Y:S02]  /*1660*/  UIADD3 UR6, UPT, UPT, UR5, -UR4, URZ ;  /* 0x8000000405067290 */ /* 0x000fe4000fffe0ff */
[----:B------:R-:W-:Y:S02]  /*1670*/  UIADD3 UR4, UPT, UPT, -UR5, UR4, URZ ;  /* 0x0000000405047290 */ /* 0x000fe4000fffe1ff */
[----:B------:R-:W-:Y:S02]  /*1680*/  UIMAD UR31, UR6, UR10, UR31 ;  /* 0x0000000a061f72a4 */ /* 0x000fe4000f8e021f */
[----:B------:R-:W-:-:S12]  /*1690*/  UIMAD UR30, UR4, UR12, UR30 ;  /* 0x0000000c041e72a4 */ /* 0x000fd8000f8e021e */
.L_x_20:
[----:B------:R-:W-:Y:S01]  /*16a0*/  UISETP.NE.AND UP0, UPT, UR18, 0x2, UPT ;  /* 0x000000021200788c */ /* 0x000fe2000bf05270 */
[----:B------:R-:W-:Y:S09]  /*16b0*/  BRA.U !UP6, `(.L_x_21) ;  /* 0x000000010e0c7547 */ /* 0x000ff2000b800000 */
[----:B------:R-:W-:Y:S01]  /*16c0*/  UCGABAR_WAIT ;  /* 0x0000000000007dc7 */ /* 0x000fe20008000000 */
[----:B------:R-:W-:Y:S01]  /*16d0*/  CCTL.IVALL ;  /* 0x00000000ff00798f */ /* 0x000fe20002000000 */
[----:B------:R-:W-:Y:S05]  /*16e0*/  BRA `(.L_x_22) ;  /* 0x0000000000047947 */ /* 0x000fea0003800000 */
.L_x_21:
[----:B------:R-:W-:Y:S06]  /*16f0*/  BAR.SYNC.DEFER_BLOCKING 0x0 ;  /* 0x0000000000007b1d */ /* 0x000fec0000010000 */
.L_x_22:
[----:B------:R-:W-:Y:S05]  /*1700*/  BRA.U UP0, `(.L_x_23) ;  /* 0x00000015007c7547 */ /* 0x000fea000b800000 */
[----:B------:R-:W2:Y:S01]  /*1710*/  LDCU UR6, c[0x0][0x38c] ;  /* 0x00007180ff0677ac */ /* 0x000ea20008000800 */
[----:B------:R-:W3:Y:S01]  /*1720*/  S2UR UR8, SR_CgaCtaId ;  /* 0x00000000000879c3 */ /* 0x000ee20000008800 */
[----:B------:R-:W-:Y:S01]  /*1730*/  PLOP3.LUT P1, PT, PT, PT, UP3, 0x80, 0x8 ;  /* 0x000000000008781c */ /* 0x000fe20003f2f038 */
[----:B------:R-:W-:Y:S01]  /*1740*/  IMAD.MOV.U32 R12, RZ, RZ, 0x1 ;  /* 0x00000001ff0c7424 */ /* 0x000fe200078e00ff */
[----:B------:R-:W-:Y:S01]  /*1750*/  UMOV UR7, 0x400 ;  /* 0x0000040000077882 */ /* 0x000fe20000000000 */
[----:B------:R-:W-:Y:S01]  /*1760*/  UISETP.NE.AND UP1, UPT, UR18, URZ, UPT ;  /* 0x000000ff1200728c */ /* 0x000fe2000bf25270 */
[----:B------:R-:W-:Y:S01]  /*1770*/  ISETP.EQ.OR P2, PT, R0, RZ, P3 ;  /* 0x000000ff0000720c */ /* 0x000fe20001f42670 */
[----:B------:R-:W-:Y:S01]  /*1780*/  USEL UR24, URZ, 0x1, UP4 ;  /* 0x00000001ff187887 */ /* 0x000fe2000a000000 */
[----:B------:R-:W-:Y:S02]  /*1790*/  PLOP3.LUT P1, PT, P1, PT, PT, 0x8, 0x80 ;  /* 0x000000000080781c */ /* 0x000fe40000f2e170 */
[----:B------:R-:W-:Y:S01]  /*17a0*/  CS2R R10, SRZ ;  /* 0x00000000000a7805 */ /* 0x000fe2000001ff00 */
[----:B------:R-:W-:Y:S01]  /*17b0*/  IMAD.MOV.U32 R9, RZ, RZ, RZ ;  /* 0x000000ffff097224 */ /* 0x000fe200078e00ff */
[----:B------:R-:W4:Y:S01]  /*17c0*/  LDCU UR40, c[0x0][0x370] ;  /* 0x00006e00ff2877ac */ /* 0x000f220008000800 */
[----:B------:R-:W-:Y:S01]  /*17d0*/  IMAD.MOV.U32 R8, RZ, RZ, 0x1 ;  /* 0x00000001ff087424 */ /* 0x000fe200078e00ff */
[----:B------:R-:W1:Y:S01]  /*17e0*/  LDCU.64 UR26, c[0x0][0x348] ;  /* 0x00006900ff1a77ac */ /* 0x000e620008000a00 */
[----:B--2---:R-:W-:-:S02]  /*17f0*/  UIADD3 UR5, UPT, UPT, UR6, 0x1f, URZ ;  /* 0x0000001f06057890 */ /* 0x004fc4000fffe0ff */
[----:B------:R-:W-:Y:S02]  /*1800*/  USHF.R.U32.HI UR45, URZ, 0x5, UR28 ;  /* 0x00000005ff2d7899 */ /* 0x000fe4000801161c */
[----:B------:R-:W-:Y:S02]  /*1810*/  USHF.R.S32.HI UR4, URZ, 0x1f, UR5 ;  /* 0x0000001fff047899 */ /* 0x000fe40008011405 */
[----:B---3--:R-:W-:Y:S02]  /*1820*/  ULEA UR7, UR8, UR7, 0x18 ;  /* 0x0000000708077291 */ /* 0x008fe4000f8ec0ff */
[----:B------:R-:W-:Y:S02]  /*1830*/  ULEA.HI UR4, UR4, UR5, URZ, 0x5 ;  /* 0x0000000504047291 */ /* 0x000fe4000f8f28ff */
[----:B------:R-:W-:Y:S02]  /*1840*/  UIADD3 UR5, UPT, UPT, UR6, -0x1, URZ ;  /* 0xffffffff06057890 */ /* 0x000fe4000fffe0ff */
[----:B------:R-:W-:-:S02]  /*1850*/  USHF.R.S32.HI UR43, URZ, 0x5, UR4 ;  /* 0x00000005ff2b7899 */ /* 0x000fc40008011404 */
[----:B------:R-:W-:Y:S02]  /*1860*/  UISETP.GE.U32.AND UP2, UPT, UR5, -0x3f, UPT ;  /* 0xffffffc10500788c */ /* 0x000fe4000bf46070 */
[----:B------:R-:W-:Y:S02]  /*1870*/  UISETP.LT.U32.AND UP0, UPT, UR43, 0x9, UPT ;  /* 0x000000092b00788c */ /* 0x000fe4000bf01070 */
[----:B------:R-:W-:Y:S02]  /*1880*/  ULEA UR29, UR28, UR7, 0x1 ;  /* 0x000000071c1d7291 */ /* 0x000fe4000f8e08ff */
[----:B------:R-:W-:Y:S02]  /*1890*/  USEL UR41, UR43, 0x9, UP0 ;  /* 0x000000092b297887 */ /* 0x000fe40008000000 */
[----:B------:R-:W-:Y:S02]  /*18a0*/  UIADD3 UR46, UPT, UPT, UR6, 0x3e, URZ ;  /* 0x0000003e062e7890 */ /* 0x000fe4000fffe0ff */
[----:B------:R-:W-:-:S02]  /*18b0*/  UIADD3 UR21, UPT, UPT, UR41, -0x1, URZ ;  /* 0xffffffff29157890 */ /* 0x000fc4000fffe0ff */
[----:B------:R-:W-:Y:S01]  /*18c0*/  @UP2 UIADD3 UR21, UPT, UPT, UR41, URZ, URZ ;  /* 0x000000ff29152290 */ /* 0x000fe2000fffe0ff */
[----:B------:R-:W2:Y:S01]  /*18d0*/  LDCU UR39, c[0x0][0x374] ;  /* 0x00006e80ff2777ac */ /* 0x000ea20008000800 */
[----:B------:R-:W-:Y:S02]  /*18e0*/  USEL UR24, UR24, 0x2, UP1 ;  /* 0x0000000218187887 */ /* 0x000fe40008800000 */
[----:B------:R-:W-:Y:S02]  /*18f0*/  UIADD3 UR29, UPT, UPT, UR29, 0x11800, URZ ;  /* 0x000118001d1d7890 */ /* 0x000fe4000fffe0ff */
[----:B------:R-:W-:Y:S02]  /*1900*/  UIADD3 UR44, UPT, UPT, UR43, -UR41, URZ ;  /* 0x800000292b2c7290 */ /* 0x000fe4000fffe0ff */
[----:B------:R-:W-:Y:S01]  /*1910*/  UIADD3 UR21, UPT, UPT, UR21, 0x1, URZ ;  /* 0x0000000115157890 */ /* 0x000fe2000fffe0ff */
[----:B-1--4-:R-:W-:-:S11]  /*1920*/  UMOV UR5, URZ ;  /* 0x000000ff00057c82 */ /* 0x012fd60008000000 */
.L_x_43:
[----:B-1----:R-:W1:Y:S02]  /*1930*/  S2UR UR4, SR_CgaCtaId ;  /* 0x00000000000479c3 */ /* 0x002e640000008800 */
[----:B-1----:R-:W-:-:S09]  /*1940*/  UISETP.NE.AND UP0, UPT, UR4, URZ, UPT ;  /* 0x000000ff0400728c */ /* 0x002fd2000bf05270 */
[----:B------:R-:W-:Y:S05]  /*1950*/  BRA.U UP0, `(.L_x_24) ;  /* 0x0000000100287547 */ /* 0x000fea000b800000 */
[----:B------:R-:W-:Y:S02]  /*1960*/  LEA R0, R9, UR7, 0x3 ;  /* 0x0000000709007c11 */ /* 0x000fe4000f8e18ff */
[----:B------:R-:W-:-:S04]  /*1970*/  SHF.L.U32 R3, R8, 0x1f, RZ ;  /* 0x0000001f08037819 */ /* 0x000fc800000006ff */
[----:B------:R-:W1:Y:S02]  /*1980*/  SYNCS.PHASECHK.TRANS64.TRYWAIT P0, [R0+URZ+0x150], R3 ;  /* 0x00015003000075a7 */ /* 0x000e6400080011ff */
[----:B-1----:R-:W-:Y:S05]  /*1990*/  @!P0 BRA `(.L_x_25) ;  /* 0x0000007c00ec8947 */ /* 0x002fea0003800000 */
.L_x_144:
[----:B------:R3:W-:Y:S01]  /*19a0*/  SYNCS.ARRIVE.TRANS64.A1T0 RZ, [R0+URZ+0x140], RZ ;  /* 0x000140ff00ff79a7 */ /* 0x0007e200081000ff */
[----:B------:R-:W-:-:S05]  /*19b0*/  VIADD R9, R9, 0x1 ;  /* 0x0000000109097836 */ /* 0x000fca0000000000 */
[----:B------:R-:W-:-:S04]  /*19c0*/  ISETP.NE.AND P0, PT, R9, 0x2, PT ;  /* 0x000000020900780c */ /* 0x000fc80003f05270 */
[----:B-1----:R-:W-:Y:S02]  /*19d0*/  SEL R3, RZ, 0x1, P0 ;  /* 0x00000001ff037807 */ /* 0x002fe40000000000 */
[----:B------:R-:W-:Y:S02]  /*19e0*/  SEL R9, R9, RZ, P0 ;  /* 0x000000ff09097207 */ /* 0x000fe40000000000 */
[----:B------:R-:W-:-:S07]  /*19f0*/  LOP3.LUT R8, R8, R3, RZ, 0x3c, !PT ;  /* 0x0000000308087212 */ /* 0x000fce00078e3cff */
.L_x_24:
[----:B------:R-:W-:Y:S01]  /*1a00*/  ULEA UR4, UR5, UR7, 0x3 ;  /* 0x0000000705047291 */ /* 0x000fe2000f8e18ff */
[----:B---3--:R-:W-:Y:S01]  /*1a10*/  SHF.L.U32 R0, R12, 0x1f, RZ ;  /* 0x0000001f0c007819 */ /* 0x008fe200000006ff */
[----:B------:R-:W-:Y:S02]  /*1a20*/  UISETP.GE.U32.AND UP0, UPT, UR46, 0x3f, UPT ;  /* 0x0000003f2e00788c */ /* 0x000fe4000bf06070 */
[----:B------:R-:W-:Y:S02]  /*1a30*/  USHF.L.U32 UR35, UR30, 0x6, URZ ;  /* 0x000000061e237899 */ /* 0x000fe400080006ff */
[----:B------:R-:W-:Y:S01]  /*1a40*/  ULEA UR19, UR31, UR45, 0x8 ;  /* 0x0000002d1f137291 */ /* 0x000fe2000f8e40ff */
[----:B------:R-:W-:Y:S02]  /*1a50*/  UMOV UR13, URZ ;  /* 0x000000ff000d7c82 */ /* 0x000fe40008000000 */
[----:B------:R1:W3:Y:S02]  /*1a60*/  SYNCS.PHASECHK.TRANS64.TRYWAIT P0, [UR4+0x48], R0 ;  /* 0x00004800ff0075a7 */ /* 0x0002e40008001104 */
[----:B------:R-:W-:Y:S07]  /*1a70*/  BRA.U !UP0, `(.L_x_26) ;  /* 0x0000000108c07547 */ /* 0x000fee000b800000 */
[----:B------:R-:W-:Y:S01]  /*1a80*/  UMOV UR6, URZ ;  /* 0x000000ff00067c82 */ /* 0x000fe20008000000 */
[----:B------:R-:W-:-:S05]  /*1a90*/  UMOV UR4, UR5 ;  /* 0x0000000500047c82 */ /* 0x000fca0008000000 */
.L_x_32:
[----:B------:R-:W-:Y:S01]  /*1aa0*/  ULEA UR33, UR4, UR7, 0x3 ;  /* 0x0000000704217291 */ /* 0x000fe2000f8e18ff */
[----:B---3--:R-:W-:Y:S01]  /*1ab0*/  @!P3 MOV R2, 0x5000 ;  /* 0x000050000002b802 */ /* 0x008fe20000000f00 */
[----:B-1-34-:R-:W-:Y:S10]  /*1ac0*/  @P0 BRA `(.L_x_27) ;  /* 0x00000000000c0947 */ /* 0x01aff40003800000 */
[----:B------:R-:W-:-:S04]  /*1ad0*/  SHF.L.U32 R3, R12, 0x1f, RZ ;  /* 0x0000001f0c037819 */ /* 0x000fc800000006ff */
[----:B------:R-:W3:Y:S02]  /*1ae0*/  SYNCS.PHASECHK.TRANS64.TRYWAIT P0, [UR33+0x48], R3 ;  /* 0x00004803ff0075a7 */ /* 0x000ee40008001121 */
[----:B---3--:R-:W-:Y:S05]  /*1af0*/  @!P0 BRA `(.L_x_28) ;  /* 0x0000007c00a88947 */ /* 0x008fea0003800000 */
.L_x_27:
[----:B------:R3:W-:Y:S01]  /*1b00*/  @!P3 SYNCS.ARRIVE.TRANS64 RZ, [UR33], R2 ;  /* 0x00000002ffffb9a7 */ /* 0x0007e20008000021 */
[----:B------:R-:W-:-:S04]  /*1b10*/  ULOP3.LUT UR5, UR24, 0x2, URZ, 0xfc, !UPT ;  /* 0x0000000218057892 */ /* 0x000fc8000f8efcff */
[----:B------:R-:W-:-:S09]  /*1b20*/  UISETP.NE.AND UP0, UPT, UR5, 0x2, UPT ;  /* 0x000000020500788c */ /* 0x000fd2000bf05270 */
[----:B------:R-:W-:Y:S05]  /*1b30*/  BRA.U UP0, `(.L_x_29) ;  /* 0x0000000100047547 */ /* 0x000fea000b800000 */
[----:B--2---:R-:W-:Y:S05]  /*1b40*/  BPT.TRAP 0x1 ;  /* 0x000000040000795c */ /* 0x004fea0000300000 */
.L_x_29:
[----:B------:R-:W-:Y:S04]  /*1b50*/  BSSY.RECONVERGENT B0, `(.L_x_30) ;  /* 0x0000003000007945 */ /* 0x000fe80003800200 */
[----:B------:R-:W-:Y:S05]  /*1b60*/  @P2 BRA `(.L_x_31) ;  /* 0x0000000000042947 */ /* 0x000fea0003800000 */
[----:B--2---:R-:W-:Y:S05]  /*1b70*/  BPT.TRAP 0x1 ;  /* 0x000000040000795c */ /* 0x004fea0000300000 */
.L_x_31:
[----:B--2---:R-:W-:Y:S05]  /*1b80*/  BSYNC.RECONVERGENT B0 ;  /* 0x0000000000007941 */ /* 0x004fea0003800200 */
.L_x_30:
[----:B------:R-:W-:Y:S02]  /*1b90*/  UIADD3 UR5, UPT, UPT, UR4, 0x1, URZ ;  /* 0x0000000104057890 */ /* 0x000fe4000fffe0ff */
[----:B------:R-:W-:Y:S02]  /*1ba0*/  ULEA UR32, UR4, UR7, 0xc ;  /* 0x0000000704207291 */ /* 0x000fe4000f8e60ff */
[----:B------:R-:W-:Y:S02]  /*1bb0*/  UISETP.NE.AND UP0, UPT, UR5, 0x9, UPT ;  /* 0x000000090500788c */ /* 0x000fe4000bf05270 */
[----:B------:R-:W-:Y:S02]  /*1bc0*/  USHF.L.U32 UR34, UR6, 0x5, URZ ;  /* 0x0000000506227899 */ /* 0x000fe400080006ff */
[----:B------:R-:W-:Y:S02]  /*1bd0*/  USEL UR9, URZ, 0x1, UP0 ;  /* 0x00000001ff097887 */ /* 0x000fe40008000000 */
[----:B------:R-:W-:-:S02]  /*1be0*/  USEL UR5, UR5, URZ, UP0 ;  /* 0x000000ff05057287 */ /* 0x000fc40008000000 */
[----:B------:R-:W-:Y:S02]  /*1bf0*/  ULEA UR4, UR4, UR28, 0xd ;  /* 0x0000001c04047291 */ /* 0x000fe4000f8e68ff */
[----:B------:R-:W-:Y:S01]  /*1c00*/  ULEA UR8, UR5, UR7, 0x3 ;  /* 0x0000000705087291 */ /* 0x000fe2000f8e18ff */
[----:B------:R-:W-:Y:S01]  /*1c10*/  LOP3.LUT R12, R12, UR9, RZ, 0x3c, !PT ;  /* 0x000000090c0c7c12 */ /* 0x000fe2000f8e3cff */
[----:B------:R-:W-:Y:S02]  /*1c20*/  UIADD3 UR6, UPT, UPT, UR6, 0x1, URZ ;  /* 0x0000000106067890 */ /* 0x000fe4000fffe0ff */
[----:B------:R-:W-:Y:S01]  /*1c30*/  UIADD3 UR10, UP1, UPT, UR26, 0x80, URZ ;  /* 0x000000801a0a7890 */ /* 0x000fe2000ff3e0ff */
[----:B-1----:R-:W-:Y:S01]  /*1c40*/  SHF.L.U32 R0, R12, 0x1f, RZ ;  /* 0x0000001f0c007819 */ /* 0x002fe200000006ff */
[----:B------:R-:W-:Y:S02]  /*1c50*/  ULEA UR4, UR4, UR7, 0x1 ;  /* 0x0000000704047291 */ /* 0x000fe4000f8e08ff */
[----:B------:R-:W-:Y:S01]  /*1c60*/  UIADD3.X UR11, UPT, UPT, URZ, UR27, URZ, UP1, !UPT ;  /* 0x0000001bff0b7290 */ /* 0x000fe20008ffe4ff */
[----:B------:R4:W1:Y:S01]  /*1c70*/  SYNCS.PHASECHK.TRANS64.TRYWAIT P0, [UR8+0x48], R0 ;  /* 0x00004800ff0075a7 */ /* 0x0008620008001108 */
[----:B------:R-:W-:-:S02]  /*1c80*/  UIADD3 UR8, UP0, UPT, UR26, 0x180, URZ ;  /* 0x000001801a087890 */ /* 0x000fc4000ff1e0ff */
[----:B------:R-:W-:Y:S02]  /*1c90*/  UIADD3 UR32, UPT, UPT, UR32, 0x8800, URZ ;  /* 0x0000880020207890 */ /* 0x000fe4000fffe0ff */
[----:B------:R-:W-:Y:S02]  /*1ca0*/  UIADD3.X UR9, UPT, UPT, URZ, UR27, URZ, UP0, !UPT ;  /* 0x0000001bff097290 */ /* 0x000fe400087fe4ff */
[----:B------:R-:W-:Y:S02]  /*1cb0*/  UISETP.NE.AND UP0, UPT, UR6, UR21, UPT ;  /* 0x000000150600728c */ /* 0x000fe4000bf05270 */
[----:B------:R-:W-:Y:S01]  /*1cc0*/  UIADD3 UR16, UPT, UPT, UR4, 0x11800, URZ ;  /* 0x0001180004107890 */ /* 0x000fe2000fffe0ff */
[----:B------:R-:W-:Y:S01]  /*1cd0*/  UMOV UR12, 0x0 ;  /* 0x00000000000c7882 */ /* 0x000fe20000000000 */
[----:B------:R-:W-:Y:S01]  /*1ce0*/  UMOV UR13, 0x10000000 ;  /* 0x10000000000d7882 */ /* 0x000fe20000000000 */
[----:B------:R-:W-:Y:S01]  /*1cf0*/  UMOV UR4, 0x30000 ;  /* 0x0003000000047882 */ /* 0x000fe20000000000 */
[----:B------:R-:W-:Y:S01]  /*1d00*/  UMOV UR20, UR36 ;  /* 0x0000002400147c82 */ /* 0x000fe20008000000 */
[----:B------:R-:W-:Y:S01]  /*1d10*/  UMOV UR17, UR33 ;  /* 0x0000002100117c82 */ /* 0x000fe20008000000 */
[----:B------:R-:W-:Y:S01]  /*1d20*/  UMOV UR18, UR34 ;  /* 0x0000002200127c82 */ /* 0x000fe20008000000 */
[----:B------:R-:W-:Y:S02]  /*1d30*/  UTMALDG.3D [UR32], [UR10], desc[UR12] ;  /* 0x00000c200a0075b4 */ /* 0x000fe40008011000 */
[----:B------:R2:W-:Y:S02]  /*1d40*/  UTMALDG.3D.MULTICAST [UR16], [UR8], UR4, desc[UR12] ;  /* 0x00000c10080073b4 */ /* 0x0005e40008011804 */
[----:B--2---:R-:W-:Y:S01]  /*1d50*/  UMOV UR13, UR21 ;  /* 0x00000015000d7c82 */ /* 0x004fe20008000000 */
[----:B------:R-:W-:Y:S01]  /*1d60*/  UMOV UR4, UR5 ;  /* 0x0000000500047c82 */ /* 0x000fe20008000000 */
[----:B------:R-:W-:Y:S05]  /*1d70*/  BRA.U UP0, `(.L_x_32) ;  /* 0xfffffffd00487547 */ /* 0x000fea000b83ffff */
.L_x_26:
[----:B------:R-:W-:Y:S01]  /*1d80*/  ULEA UR4, UR5, UR7, 0x3 ;  /* 0x0000000705047291 */ /* 0x000fe2000f8e18ff */
[----:B-1--4-:R-:W-:Y:S01]  /*1d90*/  SHF.L.U32 R0, R12, 0x1f, RZ ;  /* 0x0000001f0c007819 */ /* 0x012fe200000006ff */
[----:B------:R-:W-:Y:S01]  /*1da0*/  @!P1 SYNCS.ARRIVE.TRANS64.A1T0 RZ, [UR7+0xd8], RZ ;  /* 0x0000d8ffffff99a7 */ /* 0x000fe20008100007 */
[----:B------:R-:W-:-:S06]  /*1db0*/  UISETP.GT.AND UP0, UPT, UR43, UR41, UPT ;  /* 0x000000292b00728c */ /* 0x000fcc000bf04270 */
[----:B---3--:R1:W3:Y:S03]  /*1dc0*/  SYNCS.PHASECHK.TRANS64.TRYWAIT P0, [UR4+0x48], R0 ;  /* 0x00004800ff0075a7 */ /* 0x0082e60008001104 */
[----:B------:R-:W-:Y:S05]  /*1dd0*/  BRA.U !UP0, `(.L_x_33) ;  /* 0x0000000108bc7547 */ /* 0x000fea000b800000 */
[----:B------:R-:W-:Y:S01]  /*1de0*/  UIADD3 UR25, UPT, UPT, UR44, UR13, URZ ;  /* 0x0000000d2c197290 */ /* 0x000fe2000fffe0ff */
[----:B------:R-:W-:-:S11]  /*1df0*/  UMOV UR4, UR5 ;  /* 0x0000000500047c82 */ /* 0x000fd60008000000 */
.L_x_39:
[----:B------:R-:W-:Y:S01]  /*1e00*/  ULEA UR9, UR4, UR7, 0x3 ;  /* 0x0000000704097291 */ /* 0x000fe2000f8e18ff */
[----:B---3--:R-:W-:Y:S01]  /*1e10*/  @!P3 MOV R2, 0x5000 ;  /* 0x000050000002b802 */ /* 0x008fe20000000f00 */
[----:B-1-3--:R-:W-:Y:S10]  /*1e20*/  @P0 BRA `(.L_x_34) ;  /* 0x00000000000c0947 */ /* 0x00aff40003800000 */
[----:B------:R-:W-:-:S04]  /*1e30*/  SHF.L.U32 R3, R12, 0x1f, RZ ;  /* 0x0000001f0c037819 */ /* 0x000fc800000006ff */
[----:B------:R-:W3:Y:S02]  /*1e40*/  SYNCS.PHASECHK.TRANS64.TRYWAIT P0, [UR9+0x48], R3 ;  /* 0x00004803ff0075a7 */ /* 0x000ee40008001109 */
[----:B---3--:R-:W-:Y:S05]  /*1e50*/  @!P0 BRA `(.L_x_35) ;  /* 0x0000007800e88947 */ /* 0x008fea0003800000 */
.L_x_34:
[----:B------:R3:W-:Y:S01]  /*1e60*/  @!P3 SYNCS.ARRIVE.TRANS64 RZ, [UR9], R2 ;  /* 0x00000002ffffb9a7 */ /* 0x0007e20008000009 */
[----:B------:R-:W-:-:S04]  /*1e70*/  ULOP3.LUT UR5, UR24, 0x2, URZ, 0xfc, !UPT ;  /* 0x0000000218057892 */ /* 0x000fc8000f8efcff */
[----:B------:R-:W-:-:S09]  /*1e80*/  UISETP.NE.AND UP0, UPT, UR5, 0x2, UPT ;  /* 0x000000020500788c */ /* 0x000fd2000bf05270 */
[----:B------:R-:W-:Y:S05]  /*1e90*/  BRA.U UP0, `(.L_x_36) ;  /* 0x0000000100047547 */ /* 0x000fea000b800000 */
[----:B--2---:R-:W-:Y:S05]  /*1ea0*/  BPT.TRAP 0x1 ;  /* 0x000000040000795c */ /* 0x004fea0000300000 */
.L_x_36:
[----:B------:R-:W-:Y:S04]  /*1eb0*/  BSSY.RECONVERGENT B0, `(.L_x_37) ;  /* 0x0000003000007945 */ /* 0x000fe80003800200 */
[----:B------:R-:W-:Y:S05]  /*1ec0*/  @P2 BRA `(.L_x_38) ;  /* 0x0000000000042947 */ /* 0x000fea0003800000 */
[----:B--2---:R-:W-:Y:S05]  /*1ed0*/  BPT.TRAP 0x1 ;  /* 0x000000040000795c */ /* 0x004fea0000300000 */
.L_x_38:
[----:B--2---:R-:W-:Y:S05]  /*1ee0*/  BSYNC.RECONVERGENT B0 ;  /* 0x0000000000007941 */ /* 0x004fea0003800200 */
.L_x_37:
[----:B------:R-:W-:Y:S02]  /*1ef0*/  UIADD3 UR5, UPT, UPT, UR4, 0x1, URZ ;  /* 0x0000000104057890 */ /* 0x000fe4000fffe0ff */
[----:B------:R-:W-:Y:S02]  /*1f00*/  UIADD3 UR14, UP1, UPT, UR26, 0x80, URZ ;  /* 0x000000801a0e7890 */ /* 0x000fe4000ff3e0ff */
[----:B------:R-:W-:Y:S02]  /*1f10*/  UISETP.NE.AND UP0, UPT, UR5, 0x9, UPT ;  /* 0x000000090500788c */ /* 0x000fe4000bf05270 */
[----:B------:R-:W-:Y:S02]  /*1f20*/  USHF.L.U32 UR10, UR13, 0x5, URZ ;  /* 0x000000050d0a7899 */ /* 0x000fe400080006ff */
[----:B------:R-:W-:Y:S02]  /*1f30*/  USEL UR8, URZ, 0x1, UP0 ;  /* 0x00000001ff087887 */ /* 0x000fe40008000000 */
[----:B------:R-:W-:-:S02]  /*1f40*/  USEL UR5, UR5, URZ, UP0 ;  /* 0x000000ff05057287 */ /* 0x000fc40008000000 */
[----:B------:R-:W-:Y:S02]  /*1f50*/  UIADD3 UR22, UP0, UPT, UR26, 0x180, URZ ;  /* 0x000001801a167890 */ /* 0x000fe4000ff1e0ff */
[----:B------:R-:W-:Y:S01]  /*1f60*/  LOP3.LUT R12, R12, UR8, RZ, 0x3c, !PT ;  /* 0x000000080c0c7c12 */ /* 0x000fe2000f8e3cff */
[----:B------:R-:W-:Y:S02]  /*1f70*/  ULEA UR8, UR4, UR7, 0xc ;  /* 0x0000000704087291 */ /* 0x000fe4000f8e60ff */
[----:B------:R-:W-:Y:S01]  /*1f80*/  ULEA UR6, UR5, UR7, 0x3 ;  /* 0x0000000705067291 */ /* 0x000fe2000f8e18ff */
[----:B-1----:R-:W-:Y:S01]  /*1f90*/  SHF.L.U32 R0, R12, 0x1f, RZ ;  /* 0x0000001f0c007819 */ /* 0x002fe200000006ff */
[----:B------:R-:W-:Y:S02]  /*1fa0*/  UIADD3 UR8, UPT, UPT, UR8, 0x8800, URZ ;  /* 0x0000880008087890 */ /* 0x000fe4000fffe0ff */
[----:B------:R-:W-:Y:S02]  /*1fb0*/  UIADD3.X UR15, UPT, UPT, URZ, UR27, URZ, UP1, !UPT ;  /* 0x0000001bff0f7290 */ /* 0x000fe40008ffe4ff */
[----:B------:R-:W-:-:S02]  /*1fc0*/  ULEA UR16, UR4, UR29, 0xe ;  /* 0x0000001d04107291 */ /* 0x000fc4000f8e70ff */
[----:B------:R-:W-:Y:S01]  /*1fd0*/  UIADD3.X UR23, UPT, UPT, URZ, UR27, URZ, UP0, !UPT ;  /* 0x0000001bff177290 */ /* 0x000fe200087fe4ff */
[----:B------:R4:W1:Y:S01]  /*1fe0*/  SYNCS.PHASECHK.TRANS64.TRYWAIT P0, [UR6+0x48], R0 ;  /* 0x00004800ff0075a7 */ /* 0x0008620008001106 */
[----:B------:R-:W-:Y:S01]  /*1ff0*/  UMOV UR30, 0x0 ;  /* 0x00000000001e7882 */ /* 0x000fe20000000000 */
[----:B------:R-:W-:Y:S01]  /*2000*/  UMOV UR31, 0x10000000 ;  /* 0x10000000001f7882 */ /* 0x000fe20000000000 */
[----:B------:R-:W-:Y:S01]  /*2010*/  UMOV UR11, UR35 ;  /* 0x00000023000b7c82 */ /* 0x000fe20008000000 */
[----:B------:R-:W-:Y:S01]  /*2020*/  UMOV UR12, UR36 ;  /* 0x00000024000c7c82 */ /* 0x000fe20008000000 */
[----:B------:R-:W-:Y:S01]  /*2030*/  UMOV UR6, 0x30000 ;  /* 0x0003000000067882 */ /* 0x000fe20000000000 */
[----:B------:R-:W-:Y:S01]  /*2040*/  UMOV UR20, UR36 ;  /* 0x0000002400147c82 */ /* 0x000fe20008000000 */
[----:B------:R-:W-:Y:S01]  /*2050*/  UMOV UR17, UR9 ;  /* 0x0000000900117c82 */ /* 0x000fe20008000000 */
[----:B------:R-:W-:Y:S01]  /*2060*/  UMOV UR18, UR10 ;  /* 0x0000000a00127c82 */ /* 0x000fe20008000000 */
[----:B------:R4:W-:Y:S01]  /*2070*/  UTMALDG.3D [UR8], [UR14], desc[UR30] ;  /* 0x00001e080e0075b4 */ /* 0x0009e20008011000 */
[----:B------:R-:W-:Y:S01]  /*2080*/  UIADD3 UR13, UPT, UPT, UR13, 0x1, URZ ;  /* 0x000000010d0d7890 */ /* 0x000fe2000fffe0ff */
[----:B------:R-:W-:-:S03]  /*2090*/  UMOV UR4, UR5 ;  /* 0x0000000500047c82 */ /* 0x000fc60008000000 */
[----:B------:R-:W-:Y:S01]  /*20a0*/  UISETP.NE.AND UP0, UPT, UR13, UR25, UPT ;  /* 0x000000190d00728c */ /* 0x000fe2000bf05270 */
[----:B------:R4:W-:Y:S08]  /*20b0*/  UTMALDG.3D.MULTICAST [UR16], [UR22], UR6, desc[UR30] ;  /* 0x00001e10160073b4 */ /* 0x0009f00008011806 */
[----:B----4-:R-:W-:Y:S05]  /*20c0*/  BRA.U UP0, `(.L_x_39) ;  /* 0xfffffffd004c7547 */ /* 0x010fea000b83ffff */
.L_x_33:
[C---:B------:R-:W-:Y:S01]  /*20d0*/  LEA R3, R11.reuse, UR7, 0x3 ;  /* 0x000000070b037c11 */ /* 0x040fe2000f8e18ff */
[----:B------:R-:W-:Y:S01]  /*20e0*/  NOP ;  /* 0x0000000000007918 */ /* 0x000fe20000000000 */
[----:B-1----:R-:W-:Y:S02]  /*20f0*/  SHF.L.U32 R0, R10, 0x1f, RZ ;  /* 0x0000001f0a007819 */ /* 0x002fe400000006ff */
[----:B------:R-:W-:Y:S02]  /*2100*/  LEA R5, R11, UR7, 0x4 ;  /* 0x000000070b057c11 */ /* 0x000fe4000f8e20ff */
[----:B---3--:R-:W1:Y:S02]  /*2110*/  SYNCS.PHASECHK.TRANS64.TRYWAIT P0, [R3+URZ+0xe0], R0 ;  /* 0x0000e000030075a7 */ /* 0x008e6400080011ff */
[----:B-1----:R-:W-:Y:S05]  /*2120*/  @!P0 BRA `(.L_x_40) ;  /* 0x00000078004c8947 */ /* 0x002fea0003800000 */
.L_x_147:
[----:B------:R-:W3:Y:S01]  /*2130*/  LDS.128 R4, [R5+0x170] ;  /* 0x0001700005047984 */ /* 0x000ee20000000c00 */
[----:B------:R-:W-:Y:S01]  /*2140*/  UISETP.GE.AND UP0, UPT, UR42, 0x1, UPT ;  /* 0x000000012a00788c */ /* 0x000fe2000bf06270 */
[----:B------:R-:W-:Y:S01]  /*2150*/  @!PT LDS RZ, [RZ] ;  /* 0x00000000fffff984 */ /* 0x000fe20000000800 */
[----:B------:R-:W-:Y:S01]  /*2160*/  @!PT LDS RZ, [RZ] ;  /* 0x00000000fffff984 */ /* 0x000fe20000000800 */
[----:B------:R-:W-:Y:S01]  /*2170*/  @!PT LDS RZ, [RZ] ;  /* 0x00000000fffff984 */ /* 0x000fe20000000800 */
[----:B------:R-:W-:Y:S01]  /*2180*/  @!PT LDS RZ, [RZ] ;  /* 0x00000000fffff984 */ /* 0x000fe20000000800 */
[----:B------:R4:W-:Y:S06]  /*2190*/  MEMBAR.ALL.CTA ;  /* 0x0000000000007992 */ /* 0x0009ec0000008000 */
[----:B----4-:R-:W4:Y:S01]  /*21a0*/  FENCE.VIEW.ASYNC.S ;  /* 0x00000000000073c6 */ /* 0x010f220000000000 */
[----:B---3--:R-:W-:-:S13]  /*21b0*/  LOP3.LUT P0, RZ, R6, 0x1, RZ, 0xc0, !PT ;  /* 0x0000000106ff7812 */ /* 0x008fda000780c0ff */
[----:B----4-:R-:W-:Y:S01]  /*21c0*/  VOTEU.ANY UP1, P0 ;  /* 0x0000000000ff7886 */ /* 0x010fe20000020100 */
[----:B------:R-:W-:-:S13]  /*21d0*/  PLOP3.LUT P0, PT, PT, PT, UP1, 0x80, 0x8 ;  /* 0x000000000008781c */ /* 0x000fda0003f0f018 */
[----:B-1----:R-:W-:Y:S02]  /*21e0*/  @P0 LOP3.LUT R0, R5, 0xffff, RZ, 0xc0, !PT ;  /* 0x0000ffff05000812 */ /* 0x002fe400078ec0ff */
[----:B------:R-:W-:Y:S02]  /*21f0*/  @P0 MOV R2, R4 ;  /* 0x0000000400020202 */ /* 0x000fe40000000f00 */
[----:B------:R-:W-:Y:S01]  /*2200*/  @P0 R2UR UR6, R0 ;  /* 0x00000000000602ca */ /* 0x000fe200000e0000 */
[----:B------:R-:W-:Y:S01]  /*2210*/  VIADD R0, R3, 0xf0 ;  /* 0x000000f003007836 */ /* 0x000fe20000000000 */
[----:B------:R-:W-:Y:S02]  /*2220*/  @P0 SHF.R.U32.HI R4, RZ, 0x10, R5 ;  /* 0x00000010ff040819 */ /* 0x000fe40000011605 */
[----:B------:R-:W-:Y:S02]  /*2230*/  @P0 R2UR UR8, R2 ;  /* 0x00000000020802ca */ /* 0x000fe400000e0000 */
[----:B------:R-:W-:-:S02]  /*2240*/  PRMT R0, RZ, 0x654, R0 ;  /* 0x00000654ff007816 */ /* 0x000fc40000000000 */
[----:B------:R-:W-:Y:S02]  /*2250*/  @P0 R2UR UR4, R4 ;  /* 0x00000000040402ca */ /* 0x000fe400000e0000 */
[----:B------:R1:W-:Y:S03]  /*2260*/  SYNCS.ARRIVE.TRANS64.RED.A1T0 RZ, [R0+URZ], RZ ;  /* 0x000000ff00ff79a7 */ /* 0x0003e600081004ff */
[----:B------:R-:W-:-:S04]  /*2270*/  @UP1 UMOV UR37, UR6 ;  /* 0x0000000600251c82 */ /* 0x000fc80008000000 */
[----:B------:R-:W-:-:S04]  /*2280*/  @UP1 UMOV UR38, UR8 ;  /* 0x0000000800261c82 */ /* 0x000fc80008000000 */
[----:B------:R-:W-:Y:S01]  /*2290*/  @UP1 UMOV UR36, UR4 ;  /* 0x0000000400241c82 */ /* 0x000fe20008000000 */
[----:B------:R-:W-:Y:S05]  /*22a0*/  BRA.U !UP0, `(.L_x_41) ;  /* 0x0000000108d47547 */ /* 0x000fea000b800000 */
[----:B------:R-:W2:Y:S01]  /*22b0*/  LDCU.128 UR12, c[0x0][0xb10] ;  /* 0x00016200ff0c77ac */ /* 0x000ea20008000c00 */
[----:B------:R-:W3:Y:S01]  /*22c0*/  LDCU UR25, c[0x0][0xb20] ;  /* 0x00016400ff1977ac */ /* 0x000ee20008000800 */
[----:B------:R-:W4:Y:S01]  /*22d0*/  LDCU UR20, c[0x0][0xb0c] ;  /* 0x00016180ff1477ac */ /* 0x000f220008000800 */
[----:B------:R-:W1:Y:S01]  /*22e0*/  LDCU.64 UR10, c[0x0][0xb28] ;  /* 0x00016500ff0a77ac */ /* 0x000e620008000a00 */
[----:B------:R-:W-:Y:S02]  /*22f0*/  UISETP.NE.AND UP3, UPT, UR42, 0x1, UPT ;  /* 0x000000012a00788c */ /* 0x000fe4000bf65270 */
[----:B--2---:R-:W-:Y:S02]  /*2300*/  UIMAD.WIDE.U32 UR16, UR39, UR15, URZ ;  /* 0x0000000f271072a5 */ /* 0x004fe4000f8e00ff */
[----:B------:R-:W-:Y:S02]  /*2310*/  UIMAD.WIDE.U32 UR8, UR40, UR12, URZ ;  /* 0x0000000c280872a5 */ /* 0x000fe4000f8e00ff */
[----:B------:R-:W-:-:S02]  /*2320*/  UISETP.NE.AND UP0, UPT, UR14, 0x1, UPT ;  /* 0x000000010e00788c */ /* 0x000fc4000bf05270 */
[----:B------:R-:W-:Y:S01]  /*2330*/  UIMAD.WIDE.U32 UR22, UR37, UR15, URZ ;  /* 0x0000000f251672a5 */ /* 0x000fe2000f8e00ff */
[----:B------:R-:W-:Y:S02]  /*2340*/  UMOV UR16, UR17 ;  /* 0x0000001100107c82 */ /* 0x000fe40008000000 */
[----:B------:R-:W-:Y:S01]  /*2350*/  UMOV UR8, UR9 ;  /* 0x0000000900087c82 */ /* 0x000fe20008000000 */
[----:B---3--:R-:W-:Y:S02]  /*2360*/  USHF.R.U32.HI UR16, URZ, UR25, UR16 ;  /* 0x00000019ff107299 */ /* 0x008fe40008011610 */
[----:B----4-:R-:W-:Y:S02]  /*2370*/  UISETP.NE.AND UP2, UPT, UR20, 0x1, UPT ;  /* 0x000000011400788c */ /* 0x010fe4000bf45270 */
[----:B------:R-:W-:Y:S02]  /*2380*/  USHF.R.U32.HI UR8, URZ, UR13, UR8 ;  /* 0x0000000dff087299 */ /* 0x000fe40008011608 */
[----:B------:R-:W-:-:S02]  /*2390*/  USEL UR6, UR39, UR16, !UP0 ;  /* 0x0000001027067287 */ /* 0x000fc4000c000000 */
[----:B------:R-:W-:Y:S02]  /*23a0*/  USEL UR8, UR40, UR8, !UP2 ;  /* 0x0000000828087287 */ /* 0x000fe4000d000000 */
[----:B-1----:R-:W-:Y:S01]  /*23b0*/  UIMAD.WIDE.U32 UR16, UR6, UR10, URZ ;  /* 0x0000000a061072a5 */ /* 0x002fe2000f8e00ff */
[----:B------:R-:W-:Y:S01]  /*23c0*/  UMOV UR4, UR23 ;  /* 0x0000001700047c82 */ /* 0x000fe20008000000 */
[----:B------:R-:W-:Y:S02]  /*23d0*/  UIMAD.WIDE.U32 UR18, UR38, UR12, URZ ;  /* 0x0000000c261272a5 */ /* 0x000fe4000f8e00ff */
[----:B------:R-:W-:-:S03]  /*23e0*/  UIMAD.WIDE.U32 UR22, UR8, UR10, URZ ;  /* 0x0000000a081672a5 */ /* 0x000fc6000f8e00ff */
[----:B------:R-:W-:Y:S01]  /*23f0*/  UMOV UR16, UR17 ;  /* 0x0000001100107c82 */ /* 0x000fe20008000000 */
[----:B------:R-:W-:Y:S02]  /*2400*/  USHF.R.U32.HI UR4, URZ, UR25, UR4 ;  /* 0x00000019ff047299 */ /* 0x000fe40008011604 */
[----:B------:R-:W-:Y:S01]  /*2410*/  @UP3 USHF.R.U32.HI UR6, URZ, UR11, UR16 ;  /* 0x0000000bff063299 */ /* 0x000fe20008011610 */
[----:B------:R-:W-:Y:S01]  /*2420*/  UMOV UR18, UR19 ;  /* 0x0000001300127c82 */ /* 0x000fe20008000000 */
[----:B------:R-:W-:Y:S01]  /*2430*/  UMOV UR22, UR23 ;  /* 0x0000001700167c82 */ /* 0x000fe20008000000 */
[----:B------:R-:W-:Y:S02]  /*2440*/  USHF.R.U32.HI UR13, URZ, UR13, UR18 ;  /* 0x0000000dff0d7299 */ /* 0x000fe40008011612 */
[----:B------:R-:W-:Y:S02]  /*2450*/  USEL UR4, UR37, UR4, !UP0 ;  /* 0x0000000425047287 */ /* 0x000fe4000c000000 */
[----:B------:R-:W-:-:S02]  /*2460*/  @UP3 USHF.R.U32.HI UR8, URZ, UR11, UR22 ;  /* 0x0000000bff083299 */ /* 0x000fc40008011616 */
[----:B------:R-:W-:Y:S02]  /*2470*/  UIMAD UR9, UR42, UR6, URZ ;  /* 0x000000062a0972a4 */ /* 0x000fe4000f8e02ff */
[----:B------:R-:W-:Y:S02]  /*2480*/  USEL UR6, UR38, UR13, !UP2 ;  /* 0x0000000d26067287 */ /* 0x000fe4000d000000 */
[----:B------:R-:W-:Y:S02]  /*2490*/  UIMAD UR12, UR42, UR8, URZ ;  /* 0x000000082a0c72a4 */ /* 0x000fe4000f8e02ff */
[----:B------:R-:W-:Y:S02]  /*24a0*/  UISETP.GE.AND UP0, UPT, UR4, UR9, UPT ;  /* 0x000000090400728c */ /* 0x000fe4000bf06270 */
[----:B------:R-:W-:Y:S02]  /*24b0*/  UIMAD.WIDE.U32 UR16, UR4, UR10, URZ ;  /* 0x0000000a041072a5 */ /* 0x000fe4000f8e00ff */
[----:B------:R-:W-:-:S02]  /*24c0*/  UISETP.GE.OR UP0, UPT, UR6, UR12, UP0 ;  /* 0x0000000c0600728c */ /* 0x000fc40008706670 */
[----:B------:R-:W-:Y:S02]  /*24d0*/  UIMAD.WIDE.U32 UR12, UR6, UR10, URZ ;  /* 0x0000000a060c72a5 */ /* 0x000fe4000f8e00ff */
[----:B------:R-:W-:Y:S01]  /*24e0*/  UIADD3 UR15, UPT, UPT, -UR4, URZ, URZ ;  /* 0x000000ff040f7290 */ /* 0x000fe2000fffe1ff */
[----:B------:R-:W-:Y:S01]  /*24f0*/  UMOV UR10, UR17 ;  /* 0x00000011000a7c82 */ /* 0x000fe20008000000 */
[----:B------:R-:W-:Y:S02]  /*2500*/  UIADD3 UR12, UPT, UPT, -UR6, URZ, URZ ;  /* 0x000000ff060c7290 */ /* 0x000fe4000fffe1ff */
[----:B------:R-:W-:-:S03]  /*2510*/  USHF.R.U32.HI UR10, URZ, UR11, UR10 ;  /* 0x0000000bff0a7299 */ /* 0x000fc6000801160a */
[----:B------:R-:W-:Y:S01]  /*2520*/  @!UP0 UMOV UR9, UR13 ;  /* 0x0000000d00098c82 */ /* 0x000fe20008000000 */
[----:B------:R-:W-:Y:S02]  /*2530*/  UIMAD UR15, UR14, UR15, UR37 ;  /* 0x0000000f0e0f72a4 */ /* 0x000fe4000f8e0225 */
[----:B------:R-:W-:Y:S02]  /*2540*/  USEL UR10, UR4, UR10, !UP3 ;  /* 0x0000000a040a7287 */ /* 0x000fe4000d800000 */
[----:B------:R-:W-:Y:S02]  /*2550*/  @!UP0 USHF.R.U32.HI UR9, URZ, UR11, UR9 ;  /* 0x0000000bff098299 */ /* 0x000fe40008011609 */
[----:B------:R-:W-:Y:S02]  /*2560*/  UIADD3 UR11, UPT, UPT, -UR10, URZ, URZ ;  /* 0x000000ff0a0b7290 */ /* 0x000fe4000fffe1ff */
[----:B------:R-:W-:Y:S02]  /*2570*/  @!UP0 USEL UR9, UR6, UR9, !UP3 ;  /* 0x0000000906098287 */ /* 0x000fe4000d800000 */
[----:B------:R-:W-:-:S02]  /*2580*/  UIMAD UR11, UR42, UR11, UR4 ;  /* 0x0000000b2a0b72a4 */ /* 0x000fc4000f8e0204 */
[----:B------:R-:W-:Y:S02]  /*2590*/  @!UP0 UIADD3 UR10, UPT, UPT, UR10, -UR9, URZ ;  /* 0x800000090a0a8290 */ /* 0x000fe4000fffe0ff */
[----:B------:R-:W-:Y:S02]  /*25a0*/  @!UP0 UIMAD UR9, UR11, UR8, UR9 ;  /* 0x000000080b0982a4 */ /* 0x000fe4000f8e0209 */
[----:B------:R-:W-:Y:S02]  /*25b0*/  @!UP0 UIMAD UR4, UR42, UR10, UR6 ;  /* 0x0000000a2a0482a4 */ /* 0x000fe4000f8e0206 */
[----:B------:R-:W-:Y:S02]  /*25c0*/  UIMAD UR8, UR20, UR12, UR38 ;  /* 0x0000000c140872a4 */ /* 0x000fe4000f8e0226 */
[----:B------:R-:W-:Y:S01]  /*25d0*/  UIMAD UR37, UR4, UR14, UR15 ;  /* 0x0000000e042572a4 */ /* 0x000fe2000f8e020f */
[----:B------:R-:W-:Y:S02]  /*25e0*/  @!UP0 UMOV UR6, UR9 ;  /* 0x0000000900068c82 */ /* 0x000fe40008000000 */
[----:B------:R-:W-:-:S12]  /*25f0*/  UIMAD UR38, UR6, UR20, UR8 ;  /* 0x00000014062672a4 */ /* 0x000fd8000f8e0208 */
.L_x_41:
[----:B------:R-:W3:Y:S02]  /*2600*/  LDCU UR4, c[0x0][0xb30] ;  /* 0x00016600ff0477ac */ /* 0x000ee40008000800 */
[----:B---3--:R-:W-:-:S09]  /*2610*/  UISETP.NE.AND UP0, UPT, UR4, 0x1, UPT ;  /* 0x000000010400788c */ /* 0x008fd2000bf05270 */
[----:B------:R-:W-:Y:S05]  /*2620*/  BRA.U UP0, `(.L_x_42) ;  /* 0x0000000100447547 */ /* 0x000fea000b800000 */
[----:B------:R-:W3:Y:S01]  /*2630*/  LDCU.128 UR12, c[0x0][0xb10] ;  /* 0x00016200ff0c77ac */ /* 0x000ee20008000c00 */
[----:B------:R-:W4:Y:S01]  /*2640*/  LDCU UR16, c[0x0][0xb0c] ;  /* 0x00016180ff1077ac */ /* 0x000f220008000800 */
[----:B------:R-:W1:Y:S01]  /*2650*/  LDCU UR17, c[0x0][0xb20] ;  /* 0x00016400ff1177ac */ /* 0x000e620008000800 */
[----:B---3--:R-:W-:Y:S02]  /*2660*/  UIMAD.WIDE.U32 UR10, UR38, UR12, URZ ;  /* 0x0000000c260a72a5 */ /* 0x008fe4000f8e00ff */
[----:B------:R-:W-:Y:S02]  /*2670*/  UIMAD.WIDE.U32 UR8, UR37, UR15, URZ ;  /* 0x0000000f250872a5 */ /* 0x000fe4000f8e00ff */
[----:B----4-:R-:W-:Y:S02]  /*2680*/  UISETP.NE.AND UP2, UPT, UR16, 0x1, UPT ;  /* 0x000000011000788c */ /* 0x010fe4000bf45270 */
[----:B------:R-:W-:Y:S01]  /*2690*/  UISETP.NE.AND UP0, UPT, UR14, 0x1, UPT ;  /* 0x000000010e00788c */ /* 0x000fe2000bf05270 */
[----:B------:R-:W-:-:S02]  /*26a0*/  UMOV UR6, UR11 ;  /* 0x0000000b00067c82 */ /* 0x000fc40008000000 */
[----:B------:R-:W-:Y:S01]  /*26b0*/  UMOV UR4, UR9 ;  /* 0x0000000900047c82 */ /* 0x000fe20008000000 */
[----:B------:R-:W-:Y:S02]  /*26c0*/  USHF.R.U32.HI UR6, URZ, UR13, UR6 ;  /* 0x0000000dff067299 */ /* 0x000fe40008011606 */
[----:B-1----:R-:W-:Y:S02]  /*26d0*/  USHF.R.U32.HI UR4, URZ, UR17, UR4 ;  /* 0x00000011ff047299 */ /* 0x002fe40008011604 */
[----:B------:R-:W-:Y:S02]  /*26e0*/  USEL UR6, UR38, UR6, !UP2 ;  /* 0x0000000626067287 */ /* 0x000fe4000d000000 */
[----:B------:R-:W-:-:S04]  /*26f0*/  USEL UR4, UR37, UR4, !UP0 ;  /* 0x0000000425047287 */ /* 0x000fc8000c000000 */
[----:B------:R-:W-:Y:S02]  /*2700*/  UIADD3 UR8, UPT, UPT, UR6, -UR4, URZ ;  /* 0x8000000406087290 */ /* 0x000fe4000fffe0ff */
[----:B------:R-:W-:Y:S02]  /*2710*/  UIADD3 UR4, UPT, UPT, -UR6, UR4, URZ ;  /* 0x0000000406047290 */ /* 0x000fe4000fffe1ff */
[----:B------:R-:W-:Y:S02]  /*2720*/  UIMAD UR37, UR8, UR14, UR37 ;  /* 0x0000000e082572a4 */ /* 0x000fe4000f8e0225 */
[----:B------:R-:W-:-:S12]  /*2730*/  UIMAD UR38, UR4, UR16, UR38 ;  /* 0x00000010042672a4 */ /* 0x000fd8000f8e0226 */
.L_x_42:
[----:B------:R-:W-:Y:S01]  /*2740*/  VIADD R11, R11, 0x1 ;  /* 0x000000010b0b7836 */ /* 0x000fe20000000000 */
[----:B------:R-:W-:Y:S02]  /*2750*/  R2UR UR6, R84 ;  /* 0x00000000540672ca */ /* 0x000fe400000e0000 */
[----:B------:R-:W-:Y:S02]  /*2760*/  R2UR UR4, R83 ;  /* 0x00000000530472ca */ /* 0x000fe400000e0000 */
[C---:B------:R-:W-:Y:S02]  /*2770*/  ISETP.NE.AND P0, PT, R11.reuse, 0x2, PT ;  /* 0x000000020b00780c */ /* 0x040fe40003f05270 */
[----:B------:R-:W-:Y:S02]  /*2780*/  PLOP3.LUT P1, PT, PT, PT, PT, 0x80, 0x8 ;  /* 0x000000000008781c */ /* 0x000fe40003f2f070 */
[----:B------:R-:W-:Y:S02]  /*2790*/  SEL R3, RZ, 0x1, P0 ;  /* 0x00000001ff037807 */ /* 0x000fe40000000000 */
[----:B------:R-:W-:-:S02]  /*27a0*/  SEL R11, R11, RZ, P0 ;  /* 0x000000ff0b0b7207 */ /* 0x000fc40000000000 */
[----:B------:R-:W-:Y:S01]  /*27b0*/  LOP3.LUT R10, R10, R3, RZ, 0x3c, !PT ;  /* 0x000000030a0a7212 */ /* 0x000fe200078e3cff */
[----:B------:R-:W-:Y:S02]  /*27c0*/  UIADD3 UR30, UPT, UPT, UR38, UR6, URZ ;  /* 0x00000006261e7290 */ /* 0x000fe4000fffe0ff */
[----:B------:R-:W-:Y:S01]  /*27d0*/  UIADD3 UR31, UPT, UPT, UR37, UR4, URZ ;  /* 0x00000004251f7290 */ /* 0x000fe2000fffe0ff */
[----:B------:R-:W-:Y:S11]  /*27e0*/  BRA.U UP1, `(.L_x_43) ;  /* 0xfffffff101507547 */ /* 0x000ff6000b83ffff */
[----:B------:R-:W-:Y:S01]  /*27f0*/  UIADD3 UR7, UPT, UPT, UR7, 0x48, URZ ;  /* 0x0000004807077890 */ /* 0x000fe2000fffe0ff */
[----:B------:R-:W-:-:S03]  /*2800*/  SHF.L.U32 R3, R12, 0x1f, RZ ;  /* 0x0000001f0c037819 */ /* 0x000fc600000006ff */
[----:B------:R-:W-:-:S09]  /*2810*/  ULEA UR4, UR5, UR7, 0x3 ;  /* 0x0000000705047291 */ /* 0x000fd2000f8e18ff */
[----:B------:R-:W3:Y:S02]  /*2820*/  SYNCS.PHASECHK.TRANS64.TRYWAIT P0, [UR4], R3 ;  /* 0x00000003ff0075a7 */ /* 0x000ee40008001104 */
[----:B---3--:R-:W-:Y:S05]  /*2830*/  @!P0 BRA `(.L_x_44) ;  /* 0x00000070009c8947 */ /* 0x008fea0003800000 */
.L_x_149:
[----:B------:R-:W-:-:S04]  /*2840*/  UIADD3 UR4, UPT, UPT, UR5, 0x1, URZ ;  /* 0x0000000105047890 */ /* 0x000fc8000fffe0ff */
[----:B------:R-:W-:-:S04]  /*2850*/  UISETP.NE.AND UP0, UPT, UR4, 0x9, UPT ;  /* 0x000000090400788c */ /* 0x000fc8000bf05270 */
[----:B------:R-:W-:Y:S02]  /*2860*/  USEL UR6, URZ, 0x1, UP0 ;  /* 0x00000001ff067887 */ /* 0x000fe40008000000 */
[----:B------:R-:W-:-:S04]  /*2870*/  USEL UR4, UR4, URZ, UP0 ;  /* 0x000000ff04047287 */ /* 0x000fc80008000000 */
[----:B------:R-:W-:Y:S01]  /*2880*/  ULEA UR5, UR4, UR7, 0x3 ;  /* 0x0000000704057291 */ /* 0x000fe2000f8e18ff */
[----:B------:R-:W-:-:S04]  /*2890*/  LOP3.LUT R2, R12, UR6, RZ, 0x3c, !PT ;  /* 0x000000060c027c12 */ /* 0x000fc8000f8e3cff */
[----:B-1----:R-:W-:-:S04]  /*28a0*/  SHF.L.U32 R3, R2, 0x1f, RZ ;  /* 0x0000001f02037819 */ /* 0x002fc800000006ff */
[----:B------:R-:W1:Y:S02]  /*28b0*/  SYNCS.PHASECHK.TRANS64.TRYWAIT P0, [UR5], R3 ;  /* 0x00000003ff0075a7 */ /* 0x000e640008001105 */
[----:B-1----:R-:W-:Y:S05]  /*28c0*/  @!P0 BRA `(.L_x_45) ;  /* 0x0000007000908947 */ /* 0x002fea0003800000 */
.L_x_151:
        /* <DEDUP_REMOVED lines=9> */
.L_x_153:
        /* <DEDUP_REMOVED lines=9> */
.L_x_155:
        /* <DEDUP_REMOVED lines=9> */
.L_x_157:
        /* <DEDUP_REMOVED lines=9> */
.L_x_159:
        /* <DEDUP_REMOVED lines=9> */
.L_x_161:
        /* <DEDUP_REMOVED lines=9> */
.L_x_163:
[----:B------:R-:W-:-:S04]  /*2c30*/  UIADD3 UR4, UPT, UPT, UR4, 0x1, URZ ;  /* 0x0000000104047890 */ /* 0x000fc8000fffe0ff */
[----:B------:R-:W-:-:S04]  /*2c40*/  UISETP.NE.AND UP0, UPT, UR4, 0x9, UPT ;  /* 0x000000090400788c */ /* 0x000fc8000bf05270 */
[----:B------:R-:W-:Y:S02]  /*2c50*/  USEL UR5, URZ, 0x1, UP0 ;  /* 0x00000001ff057887 */ /* 0x000fe40008000000 */
[----:B------:R-:W-:-:S04]  /*2c60*/  USEL UR4, UR4, URZ, UP0 ;  /* 0x000000ff04047287 */ /* 0x000fc80008000000 */
[----:B------:R-:W-:Y:S01]  /*2c70*/  ULEA UR4, UR4, UR7, 0x3 ;  /* 0x0000000704047291 */ /* 0x000fe2000f8e18ff */
[----:B-1----:R-:W-:-:S04]  /*2c80*/  LOP3.LUT R3, R2, UR5, RZ, 0x3c, !PT ;  /* 0x0000000502037c12 */ /* 0x002fc8000f8e3cff */
[----:B------:R-:W-:Y:S01]  /*2c90*/  SHF.L.U32 R3, R3, 0x1f, RZ ;  /* 0x0000001f03037819 */ /* 0x000fe200000006ff */
[----:B------:R-:W-:-:S07]  /*2ca0*/  IMAD.U32 R0, RZ, RZ, UR4 ;  /* 0x00000004ff007e24 */ /* 0x000fce000f8e00ff */
.L_x_52:
[----:B-1----:R1:W3:Y:S02]  /*2cb0*/  SYNCS.PHASECHK.TRANS64.TRYWAIT P0, [R0+URZ], R3 ;  /* 0x00000003000075a7 */ /* 0x0022e400080011ff */
[----:B---3--:R-:W-:Y:S05]  /*2cc0*/  @!P0 NANOSLEEP.SYNCS 0x989680 ;  /* 0x009896800000895d */ /* 0x008fea0003900000 */
[----:B------:R-:W3:Y:S02]  /*2cd0*/  @!P0 SYNCS.PHASECHK.TRANS64 P0, [R0+URZ], R3 ;  /* 0x00000003000085a7 */ /* 0x000ee400080010ff */
[----:B--23--:R-:W-:Y:S05]  /*2ce0*/  @P0 EXIT ;  /* 0x000000000000094d */ /* 0x00cfea0003800000 */
[----:B------:R-:W-:Y:S05]  /*2cf0*/  BRA `(.L_x_52) ;  /* 0xfffffffc00ec7947 */ /* 0x000fea000383ffff */
.L_x_23:
[----:B------:R-:W2:Y:S02]  /*2d00*/  S2UR UR4, SR_CgaCtaId ;  /* 0x00000000000479c3 */ /* 0x000ea40000008800 */
[----:B--2---:R-:W-:-:S04]  /*2d10*/  UISETP.NE.AND UP0, UPT, UR4, URZ, UPT ;  /* 0x000000ff0400728c */ /* 0x004fc8000bf05270 */
[----:B------:R-:W-:-:S09]  /*2d20*/  UISETP.NE.OR UP0, UPT, UR18, 0x1, UP0 ;  /* 0x000000011200788c */ /* 0x000fd20008705670 */
[----:B------:R-:W-:Y:S05]  /*2d30*/  BRA.U UP0, `(.L_x_53) ;  /* 0x00000005004c7547 */ /* 0x000fea000b800000 */
[----:B------:R-:W2:Y:S01]  /*2d40*/  S2UR UR5, SR_CgaCtaId ;  /* 0x00000000000579c3 */ /* 0x000ea20000008800 */
[----:B------:R-:W-:Y:S01]  /*2d50*/  UMOV UR4, 0x400 ;  /* 0x0000040000047882 */ /* 0x000fe20000000000 */
[----:B------:R-:W-:Y:S01]  /*2d60*/  ISETP.GE.U32.AND P2, PT, R0, 0x2, PT ;  /* 0x000000020000780c */ /* 0x000fe20003f46070 */
[----:B------:R-:W-:Y:S01]  /*2d70*/  IMAD.MOV.U32 R12, RZ, RZ, 0x1 ;  /* 0x00000001ff0c7424 */ /* 0x000fe200078e00ff */
[----:B------:R-:W-:Y:S02]  /*2d80*/  CS2R R10, SRZ ;  /* 0x00000000000a7805 */ /* 0x000fe4000001ff00 */
[----:B------:R-:W-:Y:S01]  /*2d90*/  CS2R R8, SRZ ;  /* 0x0000000000087805 */ /* 0x000fe2000001ff00 */
[----:B--2---:R-:W-:-:S03]  /*2da0*/  ULEA UR6, UR5, UR4, 0x18 ;  /* 0x0000000405067291 */ /* 0x004fc6000f8ec0ff */
[----:B------:R-:W-:-:S09]  /*2db0*/  UMOV UR5, URZ ;  /* 0x000000ff00057c82 */ /* 0x000fd20008000000 */
.L_x_57:
[----:B------:R-:W-:Y:S02]  /*2dc0*/  LEA R2, R8, UR6, 0x3 ;  /* 0x0000000608027c11 */ /* 0x000fe4000f8e18ff */
[----:B------:R-:W-:-:S03]  /*2dd0*/  SHF.L.U32 R5, R9, 0x1f, RZ ;  /* 0x0000001f09057819 */ /* 0x000fc600000006ff */
[----:B------:R-:W-:Y:S01]  /*2de0*/  VIADD R4, R2, 0x150 ;  /* 0x0000015002047836 */ /* 0x000fe20000000000 */
[----:B------:R-:W2:Y:S02]  /*2df0*/  SYNCS.PHASECHK.TRANS64.TRYWAIT P0, [R2+URZ+0x140], R5 ;  /* 0x00014005020075a7 */ /* 0x000ea400080011ff */
[----:B--2---:R-:W-:Y:S05]  /*2e00*/  @!P0 BRA `(.L_x_54) ;  /* 0x0000006c00e88947 */ /* 0x004fea0003800000 */
.L_x_164:
[----:B------:R-:W-:Y:S01]  /*2e10*/  ULEA UR4, UR5, UR6, 0x3 ;  /* 0x0000000605047291 */ /* 0x000fe2000f8e18ff */
[----:B------:R-:W-:Y:S02]  /*2e20*/  PRMT R4, RZ, 0x654, R4 ;  /* 0x00000654ff047816 */ /* 0x000fe40000000004 */
[----:B--2---:R-:W-:Y:S01]  /*2e30*/  SHF.L.U32 R5, R12, 0x1f, RZ ;  /* 0x0000001f0c057819 */ /* 0x004fe200000006ff */
[----:B------:R-:W-:Y:S01]  /*2e40*/  UIADD3 UR7, UPT, UPT, UR4, 0xe0, URZ ;  /* 0x000000e004077890 */ /* 0x000fe2000fffe0ff */
[----:B------:R2:W-:Y:S05]  /*2e50*/  SYNCS.ARRIVE.TRANS64.RED.A1T0 RZ, [R4+URZ], RZ ;  /* 0x000000ff04ff79a7 */ /* 0x0005ea00081004ff */
[----:B------:R-:W-:Y:S01]  /*2e60*/  IMAD.U32 R7, RZ, RZ, UR7 ;  /* 0x00000007ff077e24 */ /* 0x000fe2000f8e00ff */
[----:B------:R-:W3:Y:S04]  /*2e70*/  SYNCS.PHASECHK.TRANS64.TRYWAIT P0, [UR4+0xf0], R5 ;  /* 0x0000f005ff0075a7 */ /* 0x000ee80008001104 */
[----:B------:R-:W-:Y:S01]  /*2e80*/  PRMT R6, R0, 0x654, R7 ;  /* 0x0000065400067816 */ /* 0x000fe20000000007 */
[----:B--2---:R-:W-:Y:S01]  /*2e90*/  @!P2 IMAD.MOV.U32 R4, RZ, RZ, 0x10 ;  /* 0x00000010ff04a424 */ /* 0x004fe200078e00ff */
[----:B---3--:R-:W-:Y:S06]  /*2ea0*/  @!P0 BRA `(.L_x_55) ;  /* 0x0000006c00d48947 */ /* 0x008fec0003800000 */
.L_x_166:
[----:B------:R-:W-:Y:S01]  /*2eb0*/  ULEA UR8, UR5, UR6, 0x4 ;  /* 0x0000000605087291 */ /* 0x000fe2000f8e20ff */
[----:B------:R-:W-:Y:S01]  /*2ec0*/  SEL R3, R6, R3, !P2 ;  /* 0x0000000306037207 */ /* 0x000fe20005000000 */
[----:B------:R-:W-:Y:S01]  /*2ed0*/  UIADD3 UR9, UPT, UPT, UR4, 0xe0, URZ ;  /* 0x000000e004097890 */ /* 0x000fe2000fffe0ff */
[----:B--2---:R-:W-:Y:S01]  /*2ee0*/  LEA R2, R11, UR6, 0x3 ;  /* 0x000000060b027c11 */ /* 0x004fe2000f8e18ff */
[----:B------:R-:W-:Y:S01]  /*2ef0*/  UIADD3 UR8, UPT, UPT, UR8, 0x170, URZ ;  /* 0x0000017008087890 */ /* 0x000fe2000fffe0ff */
[----:B------:R-:W-:Y:S01]  /*2f00*/  SHF.L.U32 R5, R10, 0x1f, RZ ;  /* 0x0000001f0a057819 */ /* 0x000fe200000006ff */
[----:B------:R2:W-:Y:S01]  /*2f10*/  @!P2 SYNCS.ARRIVE.TRANS64.RED RZ, [R3+URZ], R4 ;  /* 0x0000000403ffa9a7 */ /* 0x0005e200080004ff */
[----:B------:R-:W-:Y:S01]  /*2f20*/  UIADD3 UR4, UPT, UPT, UR5, 0x1, URZ ;  /* 0x0000000105047890 */ /* 0x000fe2000fffe0ff */
[----:B------:R-:W-:-:S03]  /*2f30*/  VIADD R8, R8, 0x1 ;  /* 0x0000000108087836 */ /* 0x000fc60000000000 */
[----:B------:R-:W-:Y:S02]  /*2f40*/  UISETP.NE.AND UP0, UPT, UR4, 0x2, UPT ;  /* 0x000000020400788c */ /* 0x000fe4000bf05270 */
[----:B------:R-:W-:Y:S06]  /*2f50*/  UGETNEXTWORKID.BROADCAST [UR8], [UR9] ;  /* 0x00000000080073ca */ /* 0x000fec0008000100 */
[----:B------:R-:W-:Y:S01]  /*2f60*/  USEL UR7, URZ, 0x1, UP0 ;  /* 0x00000001ff077887 */ /* 0x000fe20008000000 */
[----:B------:R-:W-:Y:S01]  /*2f70*/  ISETP.NE.AND P0, PT, R8, 0x2, PT ;  /* 0x000000020800780c */ /* 0x000fe20003f05270 */
[----:B------:R-:W-:Y:S01]  /*2f80*/  USEL UR5, UR4, URZ, UP0 ;  /* 0x000000ff04057287 */ /* 0x000fe20008000000 */
[----:B------:R-:W3:Y:S03]  /*2f90*/  SYNCS.PHASECHK.TRANS64.TRYWAIT P1, [R2+URZ+0xe0], R5 ;  /* 0x0000e005020075a7 */ /* 0x000ee600080211ff */
[----:B------:R-:W-:Y:S01]  /*2fa0*/  LOP3.LUT R12, R12, UR7, RZ, 0x3c, !PT ;  /* 0x000000070c0c7c12 */ /* 0x000fe2000f8e3cff */
[----:B--23--:R-:W-:Y:S07]  /*2fb0*/  @!P1 BRA `(.L_x_56) ;  /* 0x0000006c00a89947 */ /* 0x00cfee0003800000 */
.L_x_167:
[C---:B------:R-:W-:Y:S01]  /*2fc0*/  LEA R4, R11.reuse, UR6, 0x4 ;  /* 0x000000060b047c11 */ /* 0x040fe2000f8e20ff */
[----:B--2---:R-:W-:Y:S01]  /*2fd0*/  VIADD R2, R2, 0xf0 ;  /* 0x000000f002027836 */ /* 0x004fe20000000000 */
[----:B------:R-:W-:Y:S01]  /*2fe0*/  SEL R8, R8, RZ, P0 ;  /* 0x000000ff08087207 */ /* 0x000fe20000000000 */
[----:B------:R-:W-:-:S03]  /*2ff0*/  VIADD R11, R11, 0x1 ;  /* 0x000000010b0b7836 */ /* 0x000fc60000000000 */
[----:B------:R-:W2:Y:S01]  /*3000*/  LDS.128 R4, [R4+0x170] ;  /* 0x0001700004047984 */ /* 0x000ea20000000c00 */
[----:B------:R-:W-:Y:S02]  /*3010*/  PRMT R2, RZ, 0x654, R2 ;  /* 0x00000654ff027816 */ /* 0x000fe40000000002 */
[C---:B------:R-:W-:Y:S01]  /*3020*/  ISETP.NE.AND P1, PT, R11.reuse, 0x2, PT ;  /* 0x000000020b00780c */ /* 0x040fe20003f25270 */
[----:B------:R-:W-:Y:S01]  /*3030*/  @!PT LDS RZ, [RZ] ;  /* 0x00000000fffff984 */ /* 0x000fe20000000800 */
[----:B------:R-:W-:Y:S01]  /*3040*/  @!PT LDS RZ, [RZ] ;  /* 0x00000000fffff984 */ /* 0x000fe20000000800 */
[----:B------:R-:W-:Y:S01]  /*3050*/  @!PT LDS RZ, [RZ] ;  /* 0x00000000fffff984 */ /* 0x000fe20000000800 */
[----:B------:R-:W-:Y:S01]  /*3060*/  @!PT LDS RZ, [RZ] ;  /* 0x00000000fffff984 */ /* 0x000fe20000000800 */
[----:B------:R3:W-:Y:S06]  /*3070*/  MEMBAR.ALL.CTA ;  /* 0x0000000000007992 */ /* 0x0007ec0000008000 */
[----:B---3--:R-:W3:Y:S01]  /*3080*/  FENCE.VIEW.ASYNC.S ;  /* 0x00000000000073c6 */ /* 0x008ee20000000000 */
[----:B------:R-:W-:Y:S01]  /*3090*/  SEL R11, R11, RZ, P1 ;  /* 0x000000ff0b0b7207 */ /* 0x000fe20000800000 */
[----:B---3--:R3:W-:Y:S01]  /*30a0*/  SYNCS.ARRIVE.TRANS64.RED.A1T0 RZ, [R2+URZ], RZ ;  /* 0x000000ff02ff79a7 */ /* 0x0087e200081004ff */
[----:B--2---:R-:W-:-:S02]  /*30b0*/  LOP3.LUT P3, RZ, R6, 0x1, RZ, 0xc0, !PT ;  /* 0x0000000106ff7812 */ /* 0x004fc4000786c0ff */
[----:B------:R-:W-:-:S04]  /*30c0*/  SEL R5, RZ, 0x1, P1 ;  /* 0x00000001ff057807 */ /* 0x000fc80000800000 */
[----:B------:R-:W-:Y:S02]  /*30d0*/  LOP3.LUT R10, R10, R5, RZ, 0x3c, !PT ;  /* 0x000000050a0a7212 */ /* 0x000fe400078e3cff */
[----:B---3--:R-:W-:-:S04]  /*30e0*/  SEL R2, RZ, 0x1, P0 ;  /* 0x00000001ff027807 */ /* 0x008fc80000000000 */
[----:B------:R-:W-:Y:S01]  /*30f0*/  LOP3.LUT R9, R9, R2, RZ, 0x3c, !PT ;  /* 0x0000000209097212 */ /* 0x000fe200078e3cff */
[----:B------:R-:W-:Y:S06]  /*3100*/  @P3 BRA `(.L_x_57) ;  /* 0xfffffffc002c3947 */ /* 0x000fec000383ffff */
[----:B------:R-:W-:Y:S01]  /*3110*/  ULEA UR4, UR5, UR6, 0x3 ;  /* 0x0000000605047291 */ /* 0x000fe2000f8e18ff */
[----:B------:R-:W-:-:S08]  /*3120*/  SHF.L.U32 R3, R12, 0x1f, RZ ;  /* 0x0000001f0c037819 */ /* 0x000fd000000006ff */
[----:B------:R-:W2:Y:S02]  /*3130*/  SYNCS.PHASECHK.TRANS64 P0, [UR4+0xf0], R3 ;  /* 0x0000f003ff0075a7 */ /* 0x000ea40008001004 */
[----:B--2---:R-:W-:Y:S05]  /*3140*/  @P0 BRA `(.L_x_58) ;  /* 0x0000000000080947 */ /* 0x004fea0003800000 */
[----:B------:R-:W2:Y:S02]  /*3150*/  SYNCS.PHASECHK.TRANS64.TRYWAIT P0, [UR4+0xf0], R3 ;  /* 0x0000f003ff0075a7 */ /* 0x000ea40008001104 */
[----:B--2---:R-:W-:Y:S05]  /*3160*/  @!P0 BRA `(.L_x_59) ;  /* 0x0000006c00508947 */ /* 0x004fea0003800000 */
.L_x_58:
[----:B------:R-:W-:-:S04]  /*3170*/  UIADD3 UR7, UPT, UPT, UR5, 0x1, URZ ;  /* 0x0000000105077890 */ /* 0x000fc8000fffe0ff */
[----:B------:R-:W-:-:S04]  /*3180*/  UISETP.NE.AND UP0, UPT, UR7, 0x2, UPT ;  /* 0x000000020700788c */ /* 0x000fc8000bf05270 */
[----:B------:R-:W-:Y:S02]  /*3190*/  USEL UR8, URZ, 0x1, UP0 ;  /* 0x00000001ff087887 */ /* 0x000fe40008000000 */
[----:B------:R-:W-:-:S04]  /*31a0*/  USEL UR7, UR7, URZ, UP0 ;  /* 0x000000ff07077287 */ /* 0x000fc80008000000 */
[----:B------:R-:W-:Y:S01]  /*31b0*/  ULEA UR7, UR7, UR6, 0x3 ;  /* 0x0000000607077291 */ /* 0x000fe2000f8e18ff */
[----:B--2---:R-:W-:-:S04]  /*31c0*/  LOP3.LUT R3, R12, UR8, RZ, 0x3c, !PT ;  /* 0x000000080c037c12 */ /* 0x004fc8000f8e3cff */
[----:B------:R-:W-:-:S04]  /*31d0*/  SHF.L.U32 R0, R3, 0x1f, RZ ;  /* 0x0000001f03007819 */ /* 0x000fc800000006ff */
[----:B------:R-:W2:Y:S02]  /*31e0*/  SYNCS.PHASECHK.TRANS64 P0, [UR7+0xf0], R0 ;  /* 0x0000f000ff0075a7 */ /* 0x000ea40008001007 */
[----:B-12---:R-:W-:Y:S05]  /*31f0*/  @P0 EXIT ;  /* 0x000000000000094d */ /* 0x006fea0003800000 */
[----:B------:R-:W-:Y:S02]  /*3200*/  SHF.L.U32 R3, R3, 0x1f, RZ ;  /* 0x0000001f03037819 */ /* 0x000fe400000006ff */
[----:B------:R-:W-:-:S07]  /*3210*/  MOV R0, UR7 ;  /* 0x0000000700007c02 */ /* 0x000fce0008000f00 */
.L_x_60:
[----:B-1----:R1:W2:Y:S02]  /*3220*/  SYNCS.PHASECHK.TRANS64.TRYWAIT P0, [R0+URZ+0xf0], R3 ;  /* 0x0000f003000075a7 */ /* 0x0022a400080011ff */
[----:B--2---:R-:W-:Y:S05]  /*3230*/  @!P0 NANOSLEEP.SYNCS 0x989680 ;  /* 0x009896800000895d */ /* 0x004fea0003900000 */
[----:B------:R-:W2:Y:S02]  /*3240*/  @!P0 SYNCS.PHASECHK.TRANS64 P0, [R0+URZ+0xf0], R3 ;  /* 0x0000f003000085a7 */ /* 0x000ea400080010ff */
[----:B--2---:R-:W-:Y:S05]  /*3250*/  @P0 EXIT ;  /* 0x000000000000094d */ /* 0x004fea0003800000 */
[----:B------:R-:W-:Y:S05]  /*3260*/  BRA `(.L_x_60) ;  /* 0xfffffffc00ec7947 */ /* 0x000fea000383ffff */
.L_x_53:
[----:B------:R-:W-:Y:S05]  /*3270*/  BRA.U UP5, `(.L_x_61) ;  /* 0x0000000d05a07547 */ /* 0x000fea000b800000 */
[----:B------:R-:W2:Y:S01]  /*3280*/  S2UR UR7, SR_CgaCtaId ;  /* 0x00000000000779c3 */ /* 0x000ea20000008800 */
[----:B------:R-:W-:Y:S01]  /*3290*/  UMOV UR4, 0x40 ;  /* 0x0000004000047882 */ /* 0x000fe20000000000 */
[----:B------:R-:W-:Y:S01]  /*32a0*/  NOP ;  /* 0x0000000000007918 */ /* 0x000fe20000000000 */
[----:B------:R-:W-:Y:S01]  /*32b0*/  UMOV UR6, 0x400 ;  /* 0x0000040000067882 */ /* 0x000fe20000000000 */
[----:B--2---:R-:W-:Y:S02]  /*32c0*/  ULEA UR5, UR7, UR4, 0x18 ;  /* 0x0000000407057291 */ /* 0x004fe4000f8ec0ff */
[----:B------:R-:W-:-:S07]  /*32d0*/  ULEA UR6, UR7, UR6, 0x18 ;  /* 0x0000000607067291 */ /* 0x000fce000f8ec0ff */
[----:B------:R-:W2:Y:S02]  /*32e0*/  LDS.U8 R0, [UR5+0x1c] ;  /* 0x00001c05ff007984 */ /* 0x000ea40008000000 */
[----:B--2---:R-:W-:-:S13]  /*32f0*/  ISETP.NE.AND P0, PT, R0, RZ, PT ;  /* 0x000000ff0000720c */ /* 0x004fda0003f05270 */
[----:B------:R-:W-:Y:S05]  /*3300*/  @P0 BRA `(.L_x_62) ;  /* 0x0000000000580947 */ /* 0x000fea0003800000 */
[----:B------:R-:W-:-:S13]  /*3310*/  ELECT P0, URZ, PT ;  /* 0x0000000000ff782f */ /* 0x000fda0003800000 */
[----:B------:R-:W-:Y:S05]  /*3320*/  @!P0 BRA `(.L_x_63) ;  /* 0x0000000000608947 */ /* 0x000fea0003800000 */
[----:B------:R-:W-:Y:S01]  /*3330*/  UMOV UR4, 0x10 ;  /* 0x0000001000047882 */ /* 0x000fe20000000000 */
[----:B------:R-:W-:Y:S01]  /*3340*/  HFMA2 R0, -RZ, RZ, 0, 5.9604644775390625e-08 ;  /* 0x00000001ff007431 */ /* 0x000fe200000001ff */
[----:B------:R-:W-:-:S03]  /*3350*/  MOV R3, 0xffff ;  /* 0x0000ffff00037802 */ /* 0x000fc60000000f00 */
[----:B------:R-:W-:Y:S04]  /*3360*/  DEPBAR.LE SB2, 0x36 ;  /* 0x0000ad800000791a */ /* 0x000fe80000000000 */
[----:B------:R-:W2:Y:S02]  /*3370*/  UTCATOMSWS.FIND_AND_SET.ALIGN UP0, UR4, UR4 ;  /* 0x00000004000475e3 */ /* 0x000ea40008000800 */
[----:B--2---:R-:W-:Y:S01]  /*3380*/  MOV R4, UR4 ;  /* 0x0000000400047c02 */ /* 0x004fe20008000f00 */
[----:B------:R-:W-:Y:S06]  /*3390*/  BRA.U UP0, `(.L_x_64) ;  /* 0x0000000100187547 */ /* 0x000fec000b800000 */
.L_x_65:
[----:B------:R-:W-:Y:S05]  /*33a0*/  NANOSLEEP 0x64 ;  /* 0x000000640000795d */ /* 0x000fea0003800000 */
[----:B------:R-:W-:-:S05]  /*33b0*/  UMOV UR4, 0x10 ;  /* 0x0000001000047882 */ /* 0x000fca0000000000 */
[----:B------:R-:W-:Y:S04]  /*33c0*/  DEPBAR.LE SB2, 0x36 ;  /* 0x0000ad800000791a */ /* 0x000fe80000000000 */
[----:B------:R-:W2:Y:S02]  /*33d0*/  UTCATOMSWS.FIND_AND_SET.ALIGN UP0, UR4, UR4 ;  /* 0x00000004000475e3 */ /* 0x000ea40008000800 */
[----:B--2---:R-:W-:Y:S01]  /*33e0*/  MOV R4, UR4 ;  /* 0x0000000400047c02 */ /* 0x004fe20008000f00 */
[----:B------:R-:W-:Y:S05]  /*33f0*/  BRA.U !UP0, `(.L_x_65) ;  /* 0xfffffffd08e87547 */ /* 0x000fea000b83ffff */
.L_x_64:
[-C--:B------:R-:W-:Y:S02]  /*3400*/  SHF.L.U32 R3, R3, R4.reuse, RZ ;  /* 0x0000000403037219 */ /* 0x080fe400000006ff */
[----:B------:R-:W-:Y:S01]  /*3410*/  SHF.L.U32 R0, R0, R4, RZ ;  /* 0x0000000400007219 */ /* 0x000fe200000006ff */
[----:B------:R-:W-:Y:S02]  /*3420*/  IMAD.SHL.U32 R4, R4, 0x20, RZ ;  /* 0x0000002004047824 */ /* 0x000fe400078e00ff */
[----:B------:R2:W-:Y:S04]  /*3430*/  ATOMS.OR RZ, [UR5+0x14], R3 ;  /* 0x00001403ffff798c */ /* 0x0005e8000b000005 */
[----:B------:R2:W-:Y:S04]  /*3440*/  ATOMS.OR RZ, [UR5+0x18], R0 ;  /* 0x00001800ffff798c */ /* 0x0005e8000b000005 */
[----:B------:R2:W-:Y:S01]  /*3450*/  STS [UR6+0x190], R4 ;  /* 0x00019004ff007988 */ /* 0x0005e20008000806 */
[----:B------:R-:W-:Y:S05]  /*3460*/  BRA `(.L_x_63) ;  /* 0x0000000000107947 */ /* 0x000fea0003800000 */
.L_x_62:
[----:B------:R-:W-:Y:S02]  /*3470*/  MOV R0, 0xffffffff ;  /* 0xffffffff00007802 */ /* 0x000fe40000000f00 */
[----:B------:R-:W-:-:S03]  /*3480*/  MOV R4, 0x34b0 ;  /* 0x000034b000047802 */ /* 0x000fc60000000f00 */
[----:B------:R2:W-:Y:S04]  /*3490*/  STS [UR6+0x190], R0 ;  /* 0x00019000ff007988 */ /* 0x0005e80008000806 */
[----:B-12--5:R-:W-:Y:S05]  /*34a0*/  CALL.REL.NOINC `($__internal_1_$__cuda_sm10x_tcgen05_guardrail_trap_phase_invalid_during_alloc) ;  /* 0x0000007000987944 */ /* 0x026fea0003c00000 */
.L_x_63:
[----:B------:R-:W-:Y:S05]  /*34b0*/  WARPSYNC.ALL ;  /* 0x0000000000007948 */ /* 0x000fea0003800000 */
[----:B------:R-:W3:Y:S01]  /*34c0*/  S2UR UR4, SR_CgaCtaId ;  /* 0x00000000000479c3 */ /* 0x000ee20000008800 */
[----:B------:R-:W-:Y:S01]  /*34d0*/  UMOV UR17, 0x400 ;  /* 0x0000040000117882 */ /* 0x000fe20000000000 */
[----:B------:R-:W-:-:S06]  /*34e0*/  NOP ;  /* 0x0000000000007918 */ /* 0x000fcc0000000000 */
[----:B------:R-:W-:Y:S06]  /*34f0*/  BAR.ARV 0x6, 0xa0 ;  /* 0x0182800000007b1d */ /* 0x000fec0000002000 */
[----:B------:R-:W4:Y:S01]  /*3500*/  LDCU UR5, c[0x0][0x38c] ;  /* 0x00007180ff0577ac */ /* 0x000f220008000800 */
[----:B------:R-:W-:Y:S01]  /*3510*/  LOP3.LUT R2, R2, 0xffff, RZ, 0xc0, !PT ;  /* 0x0000ffff02027812 */ /* 0x000fe200078ec0ff */
[----:B------:R-:W-:Y:S01]  /*3520*/  IMAD.MOV.U32 R11, RZ, RZ, 0x1 ;  /* 0x00000001ff0b7424 */ /* 0x000fe200078e00ff */
[----:B------:R-:W-:Y:S01]  /*3530*/  CS2R R8, SRZ ;  /* 0x0000000000087805 */ /* 0x000fe2000001ff00 */
[----:B------:R-:W1:Y:S01]  /*3540*/  LDCU UR8, c[0x0][0x38c] ;  /* 0x00007180ff0877ac */ /* 0x000e620008000800 */
[----:B------:R-:W-:Y:S01]  /*3550*/  R2UR UR19, R2 ;  /* 0x00000000021372ca */ /* 0x000fe200000e0000 */
[----:B------:R-:W-:Y:S01]  /*3560*/  IMAD.MOV.U32 R10, RZ, RZ, RZ ;  /* 0x000000ffff0a7224 */ /* 0x000fe200078e00ff */
[----:B------:R-:W-:Y:S01]  /*3570*/  UMOV UR22, URZ ;  /* 0x000000ff00167c82 */ /* 0x000fe20008000000 */
[----:B------:R-:W-:Y:S01]  /*3580*/  UMOV UR14, URZ ;  /* 0x000000ff000e7c82 */ /* 0x000fe20008000000 */
[----:B---3--:R-:W-:Y:S01]  /*3590*/  ULEA UR17, UR4, UR17, 0x18 ;  /* 0x0000001104117291 */ /* 0x008fe2000f8ec0ff */
[----:B------:R-:W-:Y:S01]  /*35a0*/  UMOV UR26, 0x0 ;  /* 0x00000000001a7882 */ /* 0x000fe20000000000 */
[----:B------:R-:W-:-:S02]  /*35b0*/  UMOV UR27, 0x4400010 ;  /* 0x04400010001b7882 */ /* 0x000fc40000000000 */
[----:B------:R-:W-:Y:S02]  /*35c0*/  UIADD3 UR6, UPT, UPT, UR17, 0x8800, URZ ;  /* 0x0000880011067890 */ /* 0x000fe4000fffe0ff */
[----:B------:R-:W-:Y:S02]  /*35d0*/  UIADD3 UR7, UPT, UPT, UR17, 0x11800, URZ ;  /* 0x0001180011077890 */ /* 0x000fe4000fffe0ff */
[----:B----4-:R-:W-:Y:S01]  /*35e0*/  UIADD3 UR5, UPT, UPT, UR5, 0x1f, URZ ;  /* 0x0000001f05057890 */ /* 0x010fe2000fffe0ff */
[----:B--2---:R-:W2:Y:S01]  /*35f0*/  LDS R0, [UR17+0x190] ;  /* 0x00019011ff007984 */ /* 0x004ea20008000800 */
[----:B------:R-:W-:Y:S02]  /*3600*/  USHF.R.U32.HI UR6, URZ, 0x4, UR6 ;  /* 0x00000004ff067899 */ /* 0x000fe40008011606 */
[----:B------:R-:W-:Y:S02]  /*3610*/  USHF.R.S32.HI UR4, URZ, 0x1f, UR5 ;  /* 0x0000001fff047899 */ /* 0x000fe40008011405 */
[----:B------:R-:W-:-:S02]  /*3620*/  ULOP3.LUT UR6, UR6, 0x3fff, URZ, 0xc0, !UPT ;  /* 0x00003fff06067892 */ /* 0x000fc4000f8ec0ff */
[----:B------:R-:W-:Y:S02]  /*3630*/  ULEA.HI UR4, UR4, UR5, URZ, 0x5 ;  /* 0x0000000504047291 */ /* 0x000fe4000f8f28ff */
[----:B------:R-:W-:Y:S02]  /*3640*/  USHF.R.U32.HI UR5, URZ, 0x4, UR7 ;  /* 0x00000004ff057899 */ /* 0x000fe40008011607 */
[----:B------:R-:W-:Y:S02]  /*3650*/  USHF.R.S32.HI UR28, URZ, 0x5, UR4 ;  /* 0x00000005ff1c7899 */ /* 0x000fe40008011404 */
[----:B------:R-:W-:Y:S02]  /*3660*/  ULOP3.LUT UR5, UR5, 0x3fff, URZ, 0xc0, !UPT ;  /* 0x00003fff05057892 */ /* 0x000fe4000f8ec0ff */
[----:B------:R-:W-:Y:S02]  /*3670*/  UISETP.LT.AND UP0, UPT, UR28, 0x1, UPT ;  /* 0x000000011c00788c */ /* 0x000fe4000bf01270 */
[----:B------:R-:W-:-:S02]  /*3680*/  ULOP3.LUT UR20, UR6, 0x10000, URZ, 0xfc, !UPT ;  /* 0x0001000006147892 */ /* 0x000fc4000f8efcff */
[----:B------:R-:W-:Y:S02]  /*3690*/  USEL UR29, UR28, 0x1, !UP0 ;  /* 0x000000011c1d7887 */ /* 0x000fe4000c000000 */
[----:B------:R-:W-:Y:S02]  /*36a0*/  ULOP3.LUT UR21, UR5, 0x10000, URZ, 0xfc, !UPT ;  /* 0x0001000005157892 */ /* 0x000fe4000f8efcff */
[----:B------:R-:W-:Y:S02]  /*36b0*/  UIADD3 UR29, UPT, UPT, -UR29, URZ, URZ ;  /* 0x000000ff1d1d7290 */ /* 0x000fe4000fffe1ff */
[----:B-1----:R-:W-:Y:S01]  /*36c0*/  UISETP.GE.AND UP4, UPT, UR8, 0x1, UPT ;  /* 0x000000010800788c */ /* 0x002fe2000bf86270 */
[----:B------:R-:W-:Y:S01]  /*36d0*/  UMOV UR24, 0x0 ;  /* 0x0000000000187882 */ /* 0x000fe20000000000 */
[----:B------:R-:W-:Y:S01]  /*36e0*/  UMOV UR25, 0x4400010 ;  /* 0x0440001000197882 */ /* 0x000fe20000000000 */
[----:B--2---:R-:W-:-:S15]  /*36f0*/  R2UR UR30, R0 ;  /* 0x00000000001e72ca */ /* 0x004fde00000e0000 */
.L_x_72:
[----:B------:R-:W-:Y:S02]  /*3700*/  LEA R0, R10, UR17, 0x3 ;  /* 0x000000110a007c11 */ /* 0x000fe4000f8e18ff */
[----:B------:R-:W-:Y:S02]  /*3710*/  SHF.L.U32 R5, R9, 0x1f, RZ ;  /* 0x0000001f09057819 */ /* 0x000fe400000006ff */
[----:B------:R-:W-:Y:S01]  /*3720*/  PLOP3.LUT P0, PT, PT, PT, UP4, 0x80, 0x8 ;  /* 0x000000000008781c */ /* 0x000fe20003f0f048 */
[----:B------:R-:W-:Y:S01]  /*3730*/  VIADD R3, R0, 0xf0 ;  /* 0x000000f000037836 */ /* 0x000fe20000000000 */
[----:B-1----:R-:W1:Y:S02]  /*3740*/  SYNCS.PHASECHK.TRANS64.TRYWAIT P1, [R0+URZ+0xe0], R5 ;  /* 0x0000e005000075a7 */ /* 0x002e6400080211ff */
[----:B-1-3--:R-:W-:Y:S09]  /*3750*/  @!P1 BRA `(.L_x_66) ;  /* 0x0000006400ec9947 */ /* 0x00aff20003800000 */
.L_x_169:
[----:B------:R-:W-:Y:S01]  /*3760*/  LEA R4, R10, UR17, 0x4 ;  /* 0x000000110a047c11 */ /* 0x000fe2000f8e20ff */
[----:B------:R-:W-:Y:S01]  /*3770*/  @UP4 ULEA UR4, UR14, UR17, 0x3 ;  /* 0x000000110e044291 */ /* 0x000fe2000f8e18ff */
[----:B------:R-:W-:Y:S01]  /*3780*/  PLOP3.LUT P2, PT, PT, PT, PT, 0x80, 0x8 ;  /* 0x000000000008781c */ /* 0x000fe20003f4f070 */
[----:B------:R-:W-:Y:S01]  /*3790*/  ULEA UR23, UR22, UR17, 0x3 ;  /* 0x0000001116177291 */ /* 0x000fe2000f8e18ff */
[----:B------:R-:W-:Y:S02]  /*37a0*/  PRMT R3, RZ, 0x654, R3 ;  /* 0x00000654ff037816 */ /* 0x000fe40000000003 */
[----:B-1----:R-:W1:Y:S01]  /*37b0*/  LDS.128 R4, [R4+0x170] ;  /* 0x0001700004047984 */ /* 0x002e620000000c00 */
[----:B------:R-:W-:Y:S02]  /*37c0*/  @P0 SHF.L.U32 R2, R8, 0x1f, RZ ;  /* 0x0000001f08020819 */ /* 0x000fe400000006ff */
[----:B------:R-:W-:Y:S01]  /*37d0*/  SHF.L.U32 R0, R11, 0x1f, RZ ;  /* 0x0000001f0b007819 */ /* 0x000fe200000006ff */
[----:B------:R-:W-:Y:S01]  /*37e0*/  @!PT LDS RZ, [RZ] ;  /* 0x00000000fffff984 */ /* 0x000fe20000000800 */
[----:B------:R-:W-:Y:S01]  /*37f0*/  @!PT LDS RZ, [RZ] ;  /* 0x00000000fffff984 */ /* 0x000fe20000000800 */
[----:B------:R-:W-:Y:S01]  /*3800*/  @!PT LDS RZ, [RZ] ;  /* 0x00000000fffff984 */ /* 0x000fe20000000800 */
[----:B------:R-:W-:Y:S01]  /*3810*/  @!PT LDS RZ, [RZ] ;  /* 0x00000000fffff984 */ /* 0x000fe20000000800 */
[----:B------:R2:W-:Y:S06]  /*3820*/  MEMBAR.ALL.CTA ;  /* 0x0000000000007992 */ /* 0x0005ec0000008000 */
[----:B--2---:R-:W2:Y:S02]  /*3830*/  FENCE.VIEW.ASYNC.S ;  /* 0x00000000000073c6 */ /* 0x004ea40000000000 */
[----:B--2---:R2:W-:Y:S01]  /*3840*/  SYNCS.ARRIVE.TRANS64.RED.A1T0 RZ, [R3+URZ], RZ ;  /* 0x000000ff03ff79a7 */ /* 0x0045e200081004ff */
[----:B------:R2:W3:Y:S01]  /*3850*/  @P0 SYNCS.PHASECHK.TRANS64.TRYWAIT P2, [UR4], R2 ;  /* 0x00000002ff0005a7 */ /* 0x0004e20008041104 */
[----:B------:R-:W-:Y:S01]  /*3860*/  ULEA.HI UR4, UR22, UR22, URZ, 0x1 ;  /* 0x0000001616047291 */ /* 0x000fe2000f8f08ff */
[----:B-1----:R-:W-:-:S03]  /*3870*/  LOP3.LUT P1, RZ, R6, 0x1, RZ, 0xc0, !PT ;  /* 0x0000000106ff7812 */ /* 0x002fc6000782c0ff */
[----:B------:R-:W-:Y:S02]  /*3880*/  USHF.L.U32 UR18, UR4, 0x7, URZ ;  /* 0x0000000704127899 */ /* 0x000fe400080006ff */
[----:B------:R-:W-:Y:S02]  /*3890*/  ULOP3.LUT UR4, UR4, 0xffe, URZ, 0xc0, !UPT ;  /* 0x00000ffe04047892 */ /* 0x000fe4000f8ec0ff */
[----:B------:R-:W-:Y:S02]  /*38a0*/  ULOP3.LUT UR18, UR18, 0xffffff00, URZ, 0xc0, !UPT ;  /* 0xffffff0012127892 */ /* 0x000fe4000f8ec0ff */
[----:B------:R-:W-:Y:S02]  /*38b0*/  UIADD3 UR4, UPT, UPT, -UR4, UR22, URZ ;  /* 0x0000001604047290 */ /* 0x000fe4000fffe1ff */
[----:B------:R-:W-:Y:S01]  /*38c0*/  UIADD3 UR18, UPT, UPT, UR30, UR18, URZ ;  /* 0x000000121e127290 */ /* 0x000fe2000fffe0ff */
[----:B------:R-:W1:Y:S03]  /*38d0*/  SYNCS.PHASECHK.TRANS64.TRYWAIT P0, [UR23+0x120], R0 ;  /* 0x00012000ff0075a7 */ /* 0x000e660008001117 */
[----:B------:R-:W-:Y:S01]  /*38e0*/  ULEA UR18, UR4, UR18, 0x14 ;  /* 0x0000001204127291 */ /* 0x000fe2000f8ea0ff */
[----:B-123--:R-:W-:Y:S11]  /*38f0*/  @!P0 BRA `(.L_x_67) ;  /* 0x0000006400988947 */ /* 0x00eff60003800000 */
.L_x_171:
[----:B------:R-:W-:Y:S01]  /*3900*/  IADD3 R10, PT, PT, R10, 0x1, RZ ;  /* 0x000000010a0a7810 */ /* 0x000fe20007ffe0ff */
[----:B------:R-:W-:Y:S06]  /*3910*/  BRA.U !UP4, `(.L_x_68) ;  /* 0x000000010c987547 */ /* 0x000fec000b800000 */
[----:B------:R-:W-:Y:S01]  /*3920*/  UPLOP3.LUT UP2, UPT, UPT, UPT, UPT, 0x40, 0x4 ;  /* 0x000000000004789c */ /* 0x000fe20003f4e870 */
[----:B------:R-:W-:Y:S01]  /*3930*/  UMOV UR16, UR29 ;  /* 0x0000001d00107c82 */ /* 0x000fe20008000000 */
[----:B------:R-:W-:Y:S01]  /*3940*/  UMOV UR15, UR28 ;  /* 0x0000001c000f7c82 */ /* 0x000fe20008000000 */
[----:B------:R-:W-:-:S08]  /*3950*/  UMOV UR6, UR14 ;  /* 0x0000000e00067c82 */ /* 0x000fd00008000000 */
.L_x_71:
[----:B------:R-:W-:Y:S02]  /*3960*/  UIADD3 UR16, UPT, UPT, UR16, 0x1, URZ ;  /* 0x0000000110107890 */ /* 0x000fe4000fffe0ff */
[----:B--2---:R-:W-:Y:S02]  /*3970*/  ULEA UR5, UR6, UR17, 0x3 ;  /* 0x0000001106057291 */ /* 0x004fe4000f8e18ff */
[----:B------:R-:W-:Y:S01]  /*3980*/  UISETP.NE.AND UP3, UPT, UR16, URZ, UPT ;  /* 0x000000ff1000728c */ /* 0x000fe2000bf65270 */
[----:B---3--:R-:W-:Y:S10]  /*3990*/  @P2 BRA `(.L_x_69) ;  /* 0x00000000000c2947 */ /* 0x008ff40003800000 */
[----:B-1----:R-:W-:Y:S04]  /*39a0*/  SHF.L.U32 R3, R8, 0x1f, RZ ;  /* 0x0000001f08037819 */ /* 0x002fe800000006ff */
[----:B------:R-:W1:Y:S02]  /*39b0*/  SYNCS.PHASECHK.TRANS64.TRYWAIT P0, [UR5], R3 ;  /* 0x00000003ff0075a7 */ /* 0x000e640008001105 */
[----:B-1----:R-:W-:Y:S05]  /*39c0*/  @!P0 BRA `(.L_x_70) ;  /* 0x00000064007c8947 */ /* 0x002fea0003800000 */
.L_x_69:
[----:B------:R-:W-:Y:S01]  /*39d0*/  UISETP.NE.AND UP0, UPT, UR15, 0x1, UPT ;  /* 0x000000010f00788c */ /* 0x000fe2000bf05270 */
[----:B------:R-:W-:Y:S01]  /*39e0*/  PLOP3.LUT P2, PT, PT, PT, PT, 0x80, 0x8 ;  /* 0x000000000008781c */ /* 0x000fe20003f4f070 */
[----:B------:R-:W-:Y:S02]  /*39f0*/  UIADD3 UR4, UPT, UPT, UR6, 0x1, URZ ;  /* 0x0000000106047890 */ /* 0x000fe4000fffe0ff */
[----:B------:R-:W-:Y:S02]  /*3a00*/  ULEA UR12, UR6, UR21, 0xa ;  /* 0x00000015060c7291 */ /* 0x000fe4000f8e50ff */
[----:B------:R-:W-:Y:S01]  /*3a10*/  UISETP.NE.AND UP1, UPT, UR4, 0x9, UPT ;  /* 0x000000090400788c */ /* 0x000fe2000bf25270 */
[----:B------:R-:W-:Y:S01]  /*3a20*/  PLOP3.LUT P0, PT, PT, PT, UP0, 0x80, 0x8 ;  /* 0x000000000008781c */ /* 0x000fe20003f0f008 */
[----:B------:R-:W-:Y:S02]  /*3a30*/  UIADD3 UR10, UPT, UPT, UR12, 0x2, URZ ;  /* 0x000000020c0a7890 */ /* 0x000fe4000fffe0ff */
[----:B------:R-:W-:Y:S02]  /*3a40*/  USEL UR7, URZ, 0x1, UP1 ;  /* 0x00000001ff077887 */ /* 0x000fe40008800000 */
[----:B------:R-:W-:Y:S02]  /*3a50*/  USEL UR14, UR4, URZ, UP1 ;  /* 0x000000ff040e7287 */ /* 0x000fe40008800000 */
[----:B------:R-:W-:Y:S02]  /*3a60*/  UIADD3 UR15, UPT, UPT, UR15, -0x1, URZ ;  /* 0xffffffff0f0f7890 */ /* 0x000fe4000fffe0ff */
[----:B------:R-:W-:Y:S01]  /*3a70*/  @UP0 ULEA UR4, UR14, UR17, 0x3 ;  /* 0x000000110e040291 */ /* 0x000fe2000f8e18ff */
[----:B------:R-:W-:Y:S01]  /*3a80*/  LOP3.LUT R8, R8, UR7, RZ, 0x3c, !PT ;  /* 0x0000000708087c12 */ /* 0x000fe2000f8e3cff */
[----:B------:R-:W-:Y:S01]  /*3a90*/  UIADD3 UR7, UPT, UPT, UR5, 0x48, URZ ;  /* 0x0000004805077890 */ /* 0x000fe2000fffe0ff */
[----:B------:R-:W-:Y:S02]  /*3aa0*/  UMOV UR13, 0x80004020 ;  /* 0x80004020000d7882 */ /* 0x000fe40000000000 */
[----:B-1----:R-:W-:Y:S01]  /*3ab0*/  @P0 SHF.L.U32 R0, R8, 0x1f, RZ ;  /* 0x0000001f08000819 */ /* 0x002fe200000006ff */
[----:B------:R-:W-:Y:S01]  /*3ac0*/  UMOV UR5, 0x80004020 ;  /* 0x8000402000057882 */ /* 0x000fe20000000000 */
[----:B------:R-:W-:Y:S01]  /*3ad0*/  UMOV UR11, 0x80004020 ;  /* 0x80004020000b7882 */ /* 0x000fe20000000000 */
[----:B------:R-:W-:Y:S01]  /*3ae0*/  UMOV UR9, 0x80004020 ;  /* 0x8000402000097882 */ /* 0x000fe20000000000 */
[----:B------:R2:W3:Y:S01]  /*3af0*/  @P0 SYNCS.PHASECHK.TRANS64.TRYWAIT P2, [UR4], R0 ;  /* 0x00000000ff0005a7 */ /* 0x0004e20008041104 */
[----:B------:R-:W-:Y:S03]  /*3b00*/  ULEA UR4, UR6, UR20, 0x8 ;  /* 0x0000001406047291 */ /* 0x000fe6000f8e40ff */
[----:B------:R-:W-:Y:S01]  /*3b10*/  UMOV UR6, UR14 ;  /* 0x0000000e00067c82 */ /* 0x000fe20008000000 */
[----:B------:R-:W-:Y:S05]  /*3b20*/  UIADD3 UR8, UPT, UPT, UR4, 0x2, URZ ;  /* 0x0000000204087890 */ /* 0x000fea000fffe0ff */
[----:B------:R2:W-:Y:S01]  /*3b30*/  UTCHMMA gdesc[UR4], gdesc[UR12], tmem[UR18], tmem[UR26], idesc[UR27], UP2 ;  /* 0x00ff1a0c040075ea */ /* 0x0005e20009000012 */
[----:B------:R-:W-:Y:S03]  /*3b40*/  UPLOP3.LUT UP2, UPT, UPT, UPT, UPT, 0x80, 0x8 ;  /* 0x000000000008789c */ /* 0x000fe60003f4f070 */
[----:B------:R2:W-:Y:S01]  /*3b50*/  UTCHMMA gdesc[UR8], gdesc[UR10], tmem[UR18], tmem[UR24], idesc[UR25], UPT ;  /* 0x00ff180a080075ea */ /* 0x0005e2000b800012 */
[----:B------:R2:W-:Y:S01]  /*3b60*/  UTCBAR.MULTICAST [UR7], URZ, UR19 ;  /* 0x000000ff070073e9 */ /* 0x0005e20008000813 */
[----:B------:R-:W-:Y:S06]  /*3b70*/  BRA.U UP3, `(.L_x_71) ;  /* 0xfffffffd03787547 */ /* 0x000fec000b83ffff */
.L_x_68:
[----:B--2---:R-:W-:Y:S01]  /*3b80*/  UIADD3 UR4, UPT, UPT, UR22, 0x1, URZ ;  /* 0x0000000116047890 */ /* 0x004fe2000fffe0ff */
[C---:B------:R-:W-:Y:S01]  /*3b90*/  ISETP.NE.AND P0, PT, R10.reuse, 0x2, PT ;  /* 0x000000020a00780c */ /* 0x040fe20003f05270 */
[----:B------:R-:W-:Y:S02]  /*3ba0*/  UIADD3 UR5, UPT, UPT, UR23, 0x100, URZ ;  /* 0x0000010017057890 */ /* 0x000fe4000fffe0ff */
[----:B------:R-:W-:Y:S01]  /*3bb0*/  UISETP.NE.AND UP0, UPT, UR4, 0x4, UPT ;  /* 0x000000040400788c */ /* 0x000fe2000bf05270 */
[----:B-1----:R-:W-:Y:S02]  /*3bc0*/  SEL R0, RZ, 0x1, P0 ;  /* 0x00000001ff007807 */ /* 0x002fe40000000000 */
[----:B------:R-:W-:Y:S01]  /*3bd0*/  SEL R10, R10, RZ, P0 ;  /* 0x000000ff0a0a7207 */ /* 0x000fe20000000000 */
[----:B------:R-:W-:Y:S01]  /*3be0*/  USEL UR6, URZ, 0x1, UP0 ;  /* 0x00000001ff067887 */ /* 0x000fe20008000000 */
[----:B------:R-:W-:Y:S01]  /*3bf0*/  LOP3.LUT R9, R9, R0, RZ, 0x3c, !PT ;  /* 0x0000000009097212 */ /* 0x000fe200078e3cff */
[----:B------:R-:W-:Y:S01]  /*3c00*/  USEL UR22, UR4, URZ, UP0 ;  /* 0x000000ff04167287 */ /* 0x000fe20008000000 */
[----:B------:R1:W-:Y:S03]  /*3c10*/  UTCBAR [UR5], URZ ;  /* 0x000000ff050073e9 */ /* 0x0003e600080000ff */
[----:B------:R-:W-:Y:S01]  /*3c20*/  LOP3.LUT R11, R11, UR6, RZ, 0x3c, !PT ;  /* 0x000000060b0b7c12 */ /* 0x000fe2000f8e3cff */
[----:B------:R-:W-:Y:S07]  /*3c30*/  @P1 BRA `(.L_x_72) ;  /* 0xfffffff800b01947 */ /* 0x000fee000383ffff */
[----:B------:R-:W2:Y:S01]  /*3c40*/  S2UR UR8, SR_CgaCtaId ;  /* 0x00000000000879c3 */ /* 0x000ea20000008800 */
[----:B------:R-:W-:Y:S01]  /*3c50*/  ELECT P0, URZ, PT ;  /* 0x0000000000ff782f */ /* 0x000fe20003800000 */
[----:B------:R-:W-:Y:S01]  /*3c60*/  IMAD.MOV.U32 R0, RZ, RZ, 0x1 ;  /* 0x00000001ff007424 */ /* 0x000fe200078e00ff */
[----:B------:R-:W-:Y:S01]  /*3c70*/  UIADD3 UR17, UPT, UPT, UR17, 0x120, URZ ;  /* 0x0000012011117890 */ /* 0x000fe2000fffe0ff */
[----:B------:R-:W-:Y:S01]  /*3c80*/  SHF.L.U32 R3, R11, 0x1f, RZ ;  /* 0x0000001f0b037819 */ /* 0x000fe200000006ff */
[----:B------:R-:W-:-:S03]  /*3c90*/  UMOV UR4, 0x40 ;  /* 0x0000004000047882 */ /* 0x000fc60000000000 */
[----:B------:R-:W-:Y:S01]  /*3ca0*/  UVIRTCOUNT.DEALLOC.SMPOOL 0x80 ;  /* 0x000000800000784c */ /* 0x000fe20000000000 */
[----:B--2---:R-:W-:Y:S02]  /*3cb0*/  ULEA UR8, UR8, UR4, 0x18 ;  /* 0x0000000408087291 */ /* 0x004fe4000f8ec0ff */
[----:B------:R-:W-:-:S07]  /*3cc0*/  ULEA UR4, UR22, UR17, 0x3 ;  /* 0x0000001116047291 */ /* 0x000fce000f8e18ff */
[----:B------:R2:W-:Y:S02]  /*3cd0*/  @P0 STS.U8 [UR8+0x1c], R0 ;  /* 0x00001c00ff000988 */ /* 0x0005e40008000008 */
[----:B------:R-:W4:Y:S02]  /*3ce0*/  SYNCS.PHASECHK.TRANS64.TRYWAIT P0, [UR4], R3 ;  /* 0x00000003ff0075a7 */ /* 0x000f240008001104 */
[----:B--2-4-:R-:W-:Y:S05]  /*3cf0*/  @!P0 BRA `(.L_x_73) ;  /* 0x0000006000c88947 */ /* 0x014fea0003800000 */
.L_x_174:
[----:B------:R-:W-:-:S04]  /*3d00*/  UIADD3 UR4, UPT, UPT, UR22, 0x1, URZ ;  /* 0x0000000116047890 */ /* 0x000fc8000fffe0ff */
[----:B------:R-:W-:-:S04]  /*3d10*/  UISETP.NE.AND UP0, UPT, UR4, 0x4, UPT ;  /* 0x000000040400788c */ /* 0x000fc8000bf05270 */
[----:B------:R-:W-:Y:S02]  /*3d20*/  USEL UR6, URZ, 0x1, UP0 ;  /* 0x00000001ff067887 */ /* 0x000fe40008000000 */
[----:B------:R-:W-:-:S04]  /*3d30*/  USEL UR4, UR4, URZ, UP0 ;  /* 0x000000ff04047287 */ /* 0x000fc80008000000 */
[----:B-1----:R-:W-:Y:S01]  /*3d40*/  ULEA UR5, UR4, UR17, 0x3 ;  /* 0x0000001104057291 */ /* 0x002fe2000f8e18ff */
[----:B------:R-:W-:-:S04]  /*3d50*/  LOP3.LUT R2, R11, UR6, RZ, 0x3c, !PT ;  /* 0x000000060b027c12 */ /* 0x000fc8000f8e3cff */
[----:B--2---:R-:W-:-:S04]  /*3d60*/  SHF.L.U32 R3, R2, 0x1f, RZ ;  /* 0x0000001f02037819 */ /* 0x004fc800000006ff */
[----:B------:R-:W1:Y:S02]  /*3d70*/  SYNCS.PHASECHK.TRANS64.TRYWAIT P0, [UR5], R3 ;  /* 0x00000003ff0075a7 */ /* 0x000e640008001105 */
[----:B-1----:R-:W-:Y:S05]  /*3d80*/  @!P0 BRA `(.L_x_74) ;  /* 0x0000006000bc8947 */ /* 0x002fea0003800000 */
.L_x_176:
        /* <DEDUP_REMOVED lines=9> */
.L_x_178:
[----:B------:R-:W-:-:S04]  /*3e20*/  UIADD3 UR4, UPT, UPT, UR4, 0x1, URZ ;  /* 0x0000000104047890 */ /* 0x000fc8000fffe0ff */
[----:B------:R-:W-:-:S04]  /*3e30*/  UISETP.NE.AND UP0, UPT, UR4, 0x4, UPT ;  /* 0x000000040400788c */ /* 0x000fc8000bf05270 */
[----:B------:R-:W-:Y:S02]  /*3e40*/  USEL UR5, URZ, 0x1, UP0 ;  /* 0x00000001ff057887 */ /* 0x000fe40008000000 */
[----:B------:R-:W-:-:S04]  /*3e50*/  USEL UR4, UR4, URZ, UP0 ;  /* 0x000000ff04047287 */ /* 0x000fc80008000000 */
[----:B------:R-:W-:Y:S01]  /*3e60*/  ULEA UR4, UR4, UR17, 0x3 ;  /* 0x0000001104047291 */ /* 0x000fe2000f8e18ff */
[----:B-1----:R-:W-:-:S04]  /*3e70*/  LOP3.LUT R3, R2, UR5, RZ, 0x3c, !PT ;  /* 0x0000000502037c12 */ /* 0x002fc8000f8e3cff */
[----:B------:R-:W-:-:S04]  /*3e80*/  SHF.L.U32 R3, R3, 0x1f, RZ ;  /* 0x0000001f03037819 */ /* 0x000fc800000006ff */
[----:B------:R-:W1:Y:S02]  /*3e90*/  SYNCS.PHASECHK.TRANS64.TRYWAIT P0, [UR4], R3 ;  /* 0x00000003ff0075a7 */ /* 0x000e640008001104 */
[----:B-1----:R-:W-:Y:S05]  /*3ea0*/  @!P0 BRA `(.L_x_76) ;  /* 0x0000006000a48947 */ /* 0x002fea0003800000 */
.L_x_180:
[----:B------:R-:W-:Y:S01]  /*3eb0*/  NOP ;  /* 0x0000000000007918 */ /* 0x000fe20000000000 */
[----:B-1----:R-:W1:Y:S01]  /*3ec0*/  LDS R0, [UR8+0x14] ;  /* 0x00001408ff007984 */ /* 0x002e620008000800 */
[----:B------:R-:W-:Y:S01]  /*3ed0*/  ULOP3.LUT UR4, UR30, 0xffff, URZ, 0xc0, !UPT ;  /* 0x0000ffff1e047892 */ /* 0x000fe2000f8ec0ff */
[----:B------:R-:W-:Y:S01]  /*3ee0*/  UMOV UR5, 0xffff ;  /* 0x0000ffff00057882 */ /* 0x000fe20000000000 */
[----:B------:R-:W-:Y:S02]  /*3ef0*/  UMOV UR6, 0x1 ;  /* 0x0000000100067882 */ /* 0x000fe40000000000 */
[----:B------:R-:W-:-:S04]  /*3f00*/  USHF.R.U32.HI UR4, URZ, 0x5, UR4 ;  /* 0x00000005ff047899 */ /* 0x000fc80008011604 */
[----:B------:R-:W-:Y:S02]  /*3f10*/  USHF.L.U32 UR5, UR5, UR4, URZ ;  /* 0x0000000405057299 */ /* 0x000fe400080006ff */
[----:B------:R-:W-:-:S04]  /*3f20*/  USHF.L.U32 UR4, UR6, UR4, URZ ;  /* 0x0000000406047299 */ /* 0x000fc800080006ff */
[----:B-1----:R-:W-:-:S04]  /*3f30*/  LOP3.LUT R0, R0, UR5, RZ, 0xc0, !PT ;  /* 0x0000000500007c12 */ /* 0x002fc8000f8ec0ff */
[----:B------:R-:W-:-:S13]  /*3f40*/  ISETP.NE.AND P0, PT, R0, UR5, PT ;  /* 0x0000000500007c0c */ /* 0x000fda000bf05270 */
[----:B------:R-:W-:Y:S05]  /*3f50*/  @P0 BRA `(.L_x_77) ;  /* 0x0000000000580947 */ /* 0x000fea0003800000 */
[----:B------:R-:W1:Y:S02]  /*3f60*/  LDS R0, [UR8+0x18] ;  /* 0x00001808ff007984 */ /* 0x000e640008000800 */
[----:B-1----:R-:W-:-:S04]  /*3f70*/  LOP3.LUT R0, R0, UR4, RZ, 0xc0, !PT ;  /* 0x0000000400007c12 */ /* 0x002fc8000f8ec0ff */
[----:B------:R-:W-:-:S13]  /*3f80*/  ISETP.NE.AND P0, PT, R0, UR4, PT ;  /* 0x0000000400007c0c */ /* 0x000fda000bf05270 */
[----:B------:R-:W-:Y:S05]  /*3f90*/  @P0 BRA `(.L_x_78) ;  /* 0x00000000003c0947 */ /* 0x000fea0003800000 */
[----:B------:R-:W1:Y:S01]  /*3fa0*/  S2R R2, SR_LANEID ;  /* 0x0000000000027919 */ /* 0x000e620000000000 */
[----:B------:R-:W-:Y:S01]  /*3fb0*/  ULOP3.LUT UR5, URZ, UR5, URZ, 0x33, !UPT ;  /* 0x00000005ff057292 */ /* 0x000fe2000f8e33ff */
[----:B------:R-:W-:Y:S01]  /*3fc0*/  LOP3.LUT R4, RZ, UR4, RZ, 0x33, !PT ;  /* 0x00000004ff047c12 */ /* 0x000fe2000f8e33ff */
[----:B------:R-:W-:Y:S02]  /*3fd0*/  VOTEU.ANY UR4, UPT, PT ;  /* 0x0000000000047886 */ /* 0x000fe400038e0100 */
[----:B------:R-:W-:Y:S01]  /*3fe0*/  UFLO.U32 UR4, UR4 ;  /* 0x00000004000472bd */ /* 0x000fe200080e0000 */
[----:B------:R-:W2:Y:S01]  /*3ff0*/  REDUX UR6, R4 ;  /* 0x00000000040673c4 */ /* 0x000ea20000000000 */
[----:B------:R-:W-:-:S06]  /*4000*/  IMAD.U32 R0, RZ, RZ, UR5 ;  /* 0x00000005ff007e24 */ /* 0x000fcc000f8e00ff */
[----:B------:R4:W-:Y:S01]  /*4010*/  UTCATOMSWS.AND URZ, UR5 ;  /* 0x0000000500ff79e3 */ /* 0x0009e20008000000 */
[----:B------:R-:W3:Y:S01]  /*4020*/  REDUX UR7, R0 ;  /* 0x00000000000773c4 */ /* 0x000ee20000000000 */
[----:B-1----:R-:W-:Y:S01]  /*4030*/  ISETP.EQ.U32.AND P0, PT, R2, UR4, PT ;  /* 0x0000000402007c0c */ /* 0x002fe2000bf02070 */
[----:B--2---:R-:W-:Y:S01]  /*4040*/  IMAD.U32 R2, RZ, RZ, UR6 ;  /* 0x00000006ff027e24 */ /* 0x004fe2000f8e00ff */
[----:B---3--:R-:W-:-:S11]  /*4050*/  MOV R3, UR7 ;  /* 0x0000000700037c02 */ /* 0x008fd60008000f00 */
[----:B------:R4:W-:Y:S04]  /*4060*/  @P0 ATOMS.AND RZ, [UR8+0x14], R3 ;  /* 0x00001403ffff098c */ /* 0x0009e8000a800008 */
[----:B------:R4:W-:Y:S01]  /*4070*/  @P0 ATOMS.AND RZ, [UR8+0x18], R2 ;  /* 0x00001802ffff098c */ /* 0x0009e2000a800008 */
[----:B------:R-:W-:Y:S05]  /*4080*/  BRA `(.L_x_79) ;  /* 0x0000000000147947 */ /* 0x000fea0003800000 */
.L_x_78:
[----:B------:R-:W-:Y:S02]  /*4090*/  MOV R2, 0x40b0 ;  /* 0x000040b000027802 */ /* 0x000fe40000000f00 */
[----:B---3-5:R-:W-:Y:S05]  /*40a0*/  CALL.REL.NOINC `($__internal_0_$__cuda_sm10x_tcgen05_guardrail_trap_col_being_dealloced_not_returned_by_alloc) ;  /* 0x00000064008c7944 */ /* 0x028fea0003c00000 */
[----:B------:R-:W-:Y:S05]  /*40b0*/  BRA `(.L_x_79) ;  /* 0x0000000000087947 */ /* 0x000fea0003800000 */
.L_x_77:
[----:B------:R-:W-:Y:S02]  /*40c0*/  MOV R2, 0x40e0 ;  /* 0x000040e000027802 */ /* 0x000fe40000000f00 */
[----:B---3-5:R-:W-:Y:S05]  /*40d0*/  CALL.REL.NOINC `($__internal_2_$__cuda_sm10x_tcgen05_guardrail_trap_unallocated_columns_being_dealloced) ;  /* 0x0000006400987944 */ /* 0x028fea0003c00000 */
.L_x_79:
[----:B------:R-:W-:Y:S01]  /*40e0*/  NOP ;  /* 0x0000000000007918 */ /* 0x000fe20000000000 */
[----:B----4-:R-:W-:Y:S05]  /*40f0*/  EXIT ;  /* 0x000000000000794d */ /* 0x010fea0003800000 */
.L_x_61:
[----:B------:R-:W-:-:S09]  /*4100*/  UISETP.NE.OR UP0, UPT, UR18, 0x3, !UP3 ;  /* 0x000000031200788c */ /* 0x000fd2000df05670 */
[----:B------:R-:W-:Y:S05]  /*4110*/  BRA.U UP0, `(.L_x_80) ;  /* 0x0000001100887547 */ /* 0x000fea000b800000 */
[----:B------:R-:W2:Y:S01]  /*4120*/  LDCU.64 UR4, c[0x0][0x888] ;  /* 0x00011100ff0477ac */ /* 0x000ea20008000a00 */
[----:B------:R-:W3:Y:S01]  /*4130*/  S2UR UR8, SR_CgaCtaId ;  /* 0x00000000000879c3 */ /* 0x000ee20000008800 */
[----:B------:R-:W-:Y:S02]  /*4140*/  HFMA2 R9, -RZ, RZ, 0, 0 ;  /* 0x00000000ff097431 */ /* 0x000fe400000001ff */
[----:B------:R-:W-:Y:S01]  /*4150*/  IMAD.MOV.U32 R11, RZ, RZ, 0x1 ;  /* 0x00000001ff0b7424 */ /* 0x000fe200078e00ff */
[----:B------:R-:W4:Y:S01]  /*4160*/  LDCU UR40, c[0x0][0x370] ;  /* 0x00006e00ff2877ac */ /* 0x000f220008000800 */
[----:B------:R-:W-:Y:S01]  /*4170*/  IMAD.MOV.U32 R10, RZ, RZ, RZ ;  /* 0x000000ffff0a7224 */ /* 0x000fe200078e00ff */
[----:B------:R-:W-:Y:S01]  /*4180*/  MOV R3, 0x2000 ;  /* 0x0000200000037802 */ /* 0x000fe20000000f00 */
[----:B------:R-:W4:Y:S01]  /*4190*/  LDCU.128 UR44, c[0x0][0xb10] ;  /* 0x00016200ff2c77ac */ /* 0x000f220008000c00 */
[----:B------:R-:W1:Y:S01]  /*41a0*/  LDC.64 R12, c[0x0][0x348] ;  /* 0x0000d200ff0c7b82 */ /* 0x000e620000000a00 */
[----:B------:R-:W3:Y:S01]  /*41b0*/  LDCU UR37, c[0x0][0x374] ;  /* 0x00006e80ff2577ac */ /* 0x000ee20008000800 */
[----:B------:R-:W3:Y:S01]  /*41c0*/  LDCU.64 UR38, c[0x0][0x890] ;  /* 0x00011200ff2677ac */ /* 0x000ee20008000a00 */
[----:B------:R-:W3:Y:S01]  /*41d0*/  LDCU UR15, c[0x0][0xb0c] ;  /* 0x00016180ff0f77ac */ /* 0x000ee20008000800 */
[----:B--2---:R-:W-:Y:S01]  /*41e0*/  UISETP.NE.U32.AND UP0, UPT, UR4, URZ, UPT ;  /* 0x000000ff0400728c */ /* 0x004fe2000bf05070 */
[----:B------:R-:W2:Y:S01]  /*41f0*/  LDCU UR54, c[0x0][0xb20] ;  /* 0x00016400ff3677ac */ /* 0x000ea20008000800 */
[----:B------:R-:W2:Y:S01]  /*4200*/  LDCU UR4, c[0x0][0xb30] ;  /* 0x00016600ff0477ac */ /* 0x000ea20008000800 */
[----:B------:R-:W-:Y:S01]  /*4210*/  UMOV UR21, 0x400 ;  /* 0x0000040000157882 */ /* 0x000fe20000000000 */
[----:B----4-:R-:W-:-:S02]  /*4220*/  UIMAD.WIDE.U32 UR52, UR40, UR44, URZ ;  /* 0x0000002c283472a5 */ /* 0x010fc4000f8e00ff */
[----:B---3--:R-:W-:Y:S02]  /*4230*/  UIMAD.WIDE.U32 UR6, UR37, UR47, URZ ;  /* 0x0000002f250672a5 */ /* 0x008fe4000f8e00ff */
[----:B------:R-:W-:Y:S02]  /*4240*/  ULEA UR21, UR8, UR21, 0x18 ;  /* 0x0000001508157291 */ /* 0x000fe4000f8ec0ff */
[----:B------:R-:W-:Y:S02]  /*4250*/  UISETP.NE.U32.AND UP6, UPT, UR38, URZ, UPT ;  /* 0x000000ff2600728c */ /* 0x000fe4000bfc5070 */
[----:B------:R-:W-:Y:S02]  /*4260*/  UIADD3 UR43, UPT, UPT, UR21, 0xa8, URZ ;  /* 0x000000a8152b7890 */ /* 0x000fe4000fffe0ff */
[----:B------:R-:W-:Y:S02]  /*4270*/  UIADD3 UR33, UPT, UPT, UR21, 0x90, URZ ;  /* 0x0000009015217890 */ /* 0x000fe4000fffe0ff */
[----:B------:R-:W-:-:S02]  /*4280*/  UIADD3 UR25, UPT, UPT, UR21, 0x98, URZ ;  /* 0x0000009815197890 */ /* 0x000fc4000fffe0ff */
[----:B------:R-:W-:Y:S02]  /*4290*/  UIADD3 UR17, UPT, UPT, UR21, 0xa0, URZ ;  /* 0x000000a015117890 */ /* 0x000fe4000fffe0ff */
[----:B------:R-:W-:Y:S02]  /*42a0*/  UISETP.NE.AND.EX UP5, UPT, UR5, URZ, UPT, UP0 ;  /* 0x000000ff0500728c */ /* 0x000fe4000bfa5300 */
[----:B------:R-:W-:Y:S01]  /*42b0*/  UISETP.NE.AND UP0, UPT, UR42, 0x1, UPT ;  /* 0x000000012a00788c */ /* 0x000fe2000bf05270 */
[----:B------:R-:W-:Y:S01]  /*42c0*/  UMOV UR52, UR53 ;  /* 0x0000003500347c82 */ /* 0x000fe20008000000 */
[----:B------:R-:W-:Y:S01]  /*42d0*/  UMOV UR51, UR7 ;  /* 0x0000000700337c82 */ /* 0x000fe20008000000 */
[----:B------:R-:W-:Y:S02]  /*42e0*/  USEL UR41, URZ, 0x1, UP4 ;  /* 0x00000001ff297887 */ /* 0x000fe4000a000000 */
[----:B------:R-:W-:Y:S02]  /*42f0*/  UISETP.NE.AND UP0, UPT, UR15, 0x1, UPT ;  /* 0x000000010f00788c */ /* 0x000fe4000bf05270 */
[----:B------:R-:W-:-:S02]  /*4300*/  UPLOP3.LUT UP4, UPT, UPT, UPT, UPT, 0x40, 0x4 ;  /* 0x000000000004789c */ /* 0x000fc40003f8e870 */
[----:B------:R-:W-:Y:S01]  /*4310*/  UISETP.GE.AND UP2, UPT, UR42, 0x1, UPT ;  /* 0x000000012a00788c */ /* 0x000fe2000bf46270 */
[----:B------:R-:W3:Y:S01]  /*4320*/  LDCU.64 UR22, c[0x0][0xb28] ;  /* 0x00016500ff1677ac */ /* 0x000ee20008000a00 */
[----:B------:R-:W-:Y:S02]  /*4330*/  UISETP.NE.AND.EX UP6, UPT, UR39, URZ, UPT, UP6 ;  /* 0x000000ff2700728c */ /* 0x000fe4000bfc5360 */
[----:B------:R-:W-:Y:S02]  /*4340*/  UPRMT UR43, UR8, 0x654, UR43 ;  /* 0x00000654082b7896 */ /* 0x000fe4000800002b */
[----:B------:R-:W-:Y:S02]  /*4350*/  UPRMT UR50, UR8, 0x654, UR33 ;  /* 0x0000065408327896 */ /* 0x000fe40008000021 */
[----:B------:R-:W-:Y:S02]  /*4360*/  UPRMT UR49, UR8, 0x654, UR25 ;  /* 0x0000065408317896 */ /* 0x000fe40008000019 */
[----:B------:R-:W-:-:S02]  /*4370*/  UPRMT UR48, UR8, 0x654, UR17 ;  /* 0x0000065408307896 */ /* 0x000fc40008000011 */
[----:B------:R-:W-:Y:S02]  /*4380*/  USHF.R.U32.HI UR52, URZ, UR45, UR52 ;  /* 0x0000002dff347299 */ /* 0x000fe40008011634 */
[----:B--2---:R-:W-:Y:S02]  /*4390*/  USHF.R.U32.HI UR51, URZ, UR54, UR51 ;  /* 0x00000036ff337299 */ /* 0x004fe40008011633 */
[----:B------:R-:W-:Y:S02]  /*43a0*/  UISETP.NE.AND UP0, UPT, UR46, 0x1, UPT ;  /* 0x000000012e00788c */ /* 0x000fe4000bf05270 */
[----:B-1----:R-:W-:-:S11]  /*43b0*/  UISETP.NE.AND UP3, UPT, UR4, 0x1, UPT ;  /* 0x000000010400788c */ /* 0x002fd6000bf65270 */
.L_x_91:
[C---:B------:R-:W-:Y:S02]  /*43c0*/  LEA R8, R10.reuse, UR21, 0x3 ;  /* 0x000000150a087c11 */ /* 0x040fe4000f8e18ff */
[----:B------:R-:W-:Y:S02]  /*43d0*/  SHF.L.U32 R5, R9, 0x1f, RZ ;  /* 0x0000001f09057819 */ /* 0x000fe400000006ff */
[----:B------:R-:W-:Y:S02]  /*43e0*/  LEA R6, R10, UR21, 0x4 ;  /* 0x000000150a067c11 */ /* 0x000fe4000f8e20ff */
[----:B-1----:R-:W1:Y:S02]  /*43f0*/  SYNCS.PHASECHK.TRANS64.TRYWAIT P0, [R8+URZ+0xe0], R5 ;  /* 0x0000e005080075a7 */ /* 0x002e6400080011ff */
[----:B-1----:R-:W-:Y:S05]  /*4400*/  @!P0 BRA `(.L_x_81) ;  /* 0x0000005c00648947 */ /* 0x002fea0003800000 */
.L_x_181:
[----:B-1----:R-:W1:Y:S01]  /*4410*/  LDS.128 R4, [R6+0x170] ;  /* 0x0001700006047984 */ /* 0x002e620000000c00 */
[----:B------:R-:W-:Y:S01]  /*4420*/  UISETP.GE.AND UP0, UPT, UR42, 0x1, UPT ;  /* 0x000000012a00788c */ /* 0x000fe2000bf06270 */
[----:B------:R-:W-:Y:S01]  /*4430*/  @!PT LDS RZ, [RZ] ;  /* 0x00000000fffff984 */ /* 0x000fe20000000800 */
[----:B------:R-:W-:Y:S01]  /*4440*/  @!PT LDS RZ, [RZ] ;  /* 0x00000000fffff984 */ /* 0x000fe20000000800 */
[----:B------:R-:W-:Y:S01]  /*4450*/  @!PT LDS RZ, [RZ] ;  /* 0x00000000fffff984 */ /* 0x000fe20000000800 */
[----:B------:R-:W-:Y:S01]  /*4460*/  @!PT LDS RZ, [RZ] ;  /* 0x00000000fffff984 */ /* 0x000fe20000000800 */
[----:B------:R2:W-:Y:S06]  /*4470*/  MEMBAR.ALL.CTA ;  /* 0x0000000000007992 */ /* 0x0005ec0000008000 */
[----:B--2---:R-:W2:Y:S01]  /*4480*/  FENCE.VIEW.ASYNC.S ;  /* 0x00000000000073c6 */ /* 0x004ea20000000000 */
[----:B-1----:R-:W-:Y:S11]  /*4490*/  LOP3.LUT P0, RZ, R6, 0x1, RZ, 0xc0, !PT ;  /* 0x0000000106ff7812 */ /* 0x002ff6000780c0ff */
[----:B------:R-:W-:Y:S02]  /*44a0*/  @!UPT UIADD3 URZ, UPT, UPT, URZ, URZ, URZ ;  /* 0x000000fffffff290 */ /* 0x000fe4000fffe0ff */
[----:B--2---:R-:W-:Y:S01]  /*44b0*/  VOTEU.ANY UP2, P0 ;  /* 0x0000000000ff7886 */ /* 0x004fe20000040100 */
[----:B------:R-:W-:Y:S11]  /*44c0*/  PLOP3.LUT P0, PT, PT, PT, UP2, 0x80, 0x8 ;  /* 0x000000000008781c */ /* 0x000ff60003f0f028 */
[----:B------:R-:W-:Y:S02]  /*44d0*/  @!UPT UIADD3 URZ, UPT, UPT, URZ, URZ, URZ ;  /* 0x000000fffffff290 */ /* 0x000fe4000fffe0ff */
[----:B------:R-:W-:Y:S02]  /*44e0*/  @P0 SHF.R.U32.HI R0, RZ, 0x10, R5 ;  /* 0x00000010ff000819 */ /* 0x000fe40000011605 */
[----:B------:R-:W-:Y:S02]  /*44f0*/  @P0 MOV R2, R4 ;  /* 0x0000000400020202 */ /* 0x000fe40000000f00 */
[----:B------:R-:W-:Y:S01]  /*4500*/  @P0 R2UR UR4, R0 ;  /* 0x00000000000402ca */ /* 0x000fe200000e0000 */
[----:B------:R-:W-:Y:S01]  /*4510*/  VIADD R0, R8, 0xf0 ;  /* 0x000000f008007836 */ /* 0x000fe20000000000 */
[----:B------:R-:W-:Y:S02]  /*4520*/  @P0 LOP3.LUT R4, R5, 0xffff, RZ, 0xc0, !PT ;  /* 0x0000ffff05040812 */ /* 0x000fe400078ec0ff */
[----:B------:R-:W-:Y:S02]  /*4530*/  @P0 R2UR UR6, R2 ;  /* 0x00000000020602ca */ /* 0x000fe400000e0000 */
[----:B------:R-:W-:Y:S02]  /*4540*/  PRMT R0, RZ, 0x654, R0 ;  /* 0x00000654ff007816 */ /* 0x000fe40000000000 */
[----:B------:R-:W-:Y:S02]  /*4550*/  @P0 R2UR UR5, R4 ;  /* 0x00000000040502ca */ /* 0x000fe400000e0000 */
[----:B------:R1:W-:Y:S03]  /*4560*/  SYNCS.ARRIVE.TRANS64.RED.A1T0 RZ, [R0+URZ], RZ ;  /* 0x000000ff00ff79a7 */ /* 0x0003e600081004ff */
[----:B------:R-:W-:Y:S04]  /*4570*/  @UP2 UMOV UR29, UR4 ;  /* 0x00000004001d2c82 */ /* 0x000fe80008000000 */
[----:B------:R-:W-:Y:S04]  /*4580*/  @UP2 UMOV UR14, UR6 ;  /* 0x00000006000e2c82 */ /* 0x000fe80008000000 */
[----:B------:R-:W-:Y:S01]  /*4590*/  @UP2 UMOV UR13, UR5 ;  /* 0x00000005000d2c82 */ /* 0x000fe20008000000 */
[----:B------:R-:W-:Y:S05]  /*45a0*/  BRA.U !UP0, `(.L_x_82) ;  /* 0x0000000108c07547 */ /* 0x000fea000b800000 */
[----:B------:R-:W-:Y:S02]  /*45b0*/  UIMAD.WIDE.U32 UR18, UR13, UR47, URZ ;  /* 0x0000002f0d1272a5 */ /* 0x000fe4000f8e00ff */
[----:B------:R-:W-:Y:S02]  /*45c0*/  UP2UR UR16, UPR, URZ, 0x4 ;  /* 0x00000004ff107883 */ /* 0x000fe40008000000 */
[----:B------:R-:W-:Y:S02]  /*45d0*/  UISETP.NE.AND UP2, UPT, UR46, 0x1, UPT ;  /* 0x000000012e00788c */ /* 0x000fe4000bf45270 */
[----:B------:R-:W-:Y:S02]  /*45e0*/  UIMAD.WIDE.U32 UR26, UR14, UR44, URZ ;  /* 0x0000002c0e1a72a5 */ /* 0x000fe4000f8e00ff */
[----:B------:R-:W-:Y:S02]  /*45f0*/  USEL UR4, UR37, UR51, !UP2 ;  /* 0x0000003325047287 */ /* 0x000fe4000d000000 */
[----:B------:R-:W-:Y:S02]  /*4600*/  UISETP.NE.AND UP0, UPT, UR15, 0x1, UPT ;  /* 0x000000010f00788c */ /* 0x000fe4000bf05270 */
[----:B------:R-:W-:Y:S02]  /*4610*/  UP2UR UR20, UPR, URZ, 0x2 ;  /* 0x00000002ff147883 */ /* 0x000fe40008000000 */
[----:B------:R-:W-:Y:S02]  /*4620*/  UISETP.NE.AND UP1, UPT, UR42, 0x1, UPT ;  /* 0x000000012a00788c */ /* 0x000fe4000bf25270 */
[----:B---3--:R-:W-:Y:S02]  /*4630*/  UIMAD.WIDE.U32 UR8, UR4, UR22, URZ ;  /* 0x00000016040872a5 */ /* 0x008fe4000f8e00ff */
[----:B------:R-:W-:Y:S01]  /*4640*/  USEL UR7, UR40, UR52, !UP0 ;  /* 0x0000003428077287 */ /* 0x000fe2000c000000 */
[----:B------:R-:W-:Y:S02]  /*4650*/  UMOV UR5, UR19 ;  /* 0x0000001300057c82 */ /* 0x000fe40008000000 */
[----:B------:R-:W-:Y:S02]  /*4660*/  USHF.R.U32.HI UR6, URZ, UR54, UR5 ;  /* 0x00000036ff067299 */ /* 0x000fe40008011605 */
[----:B------:R-:W-:Y:S02]  /*4670*/  UIMAD.WIDE.U32 UR10, UR7, UR22, URZ ;  /* 0x00000016070a72a5 */ /* 0x000fe4000f8e00ff */
[----:B------:R-:W-:Y:S02]  /*4680*/  USEL UR6, UR13, UR6, !UP2 ;  /* 0x000000060d067287 */ /* 0x000fe4000d000000 */
[----:B------:R-:W-:Y:S01]  /*4690*/  UISETP.NE.AND UP2, UPT, UR16, URZ, UPT ;  /* 0x000000ff1000728c */ /* 0x000fe2000bf45270 */
[----:B------:R-:W-:Y:S02]  /*46a0*/  UMOV UR5, UR27 ;  /* 0x0000001b00057c82 */ /* 0x000fe40008000000 */
[----:B------:R-:W-:Y:S03]  /*46b0*/  USHF.R.U32.HI UR12, URZ, UR45, UR5 ;  /* 0x0000002dff0c7299 */ /* 0x000fe60008011605 */
[----:B------:R-:W-:Y:S02]  /*46c0*/  UMOV UR5, UR9 ;  /* 0x0000000900057c82 */ /* 0x000fe40008000000 */
[----:B------:R-:W-:Y:S03]  /*46d0*/  @UP1 USHF.R.U32.HI UR4, URZ, UR23, UR5 ;  /* 0x00000017ff041299 */ /* 0x000fe60008011605 */
[----:B------:R-:W-:Y:S01]  /*46e0*/  UMOV UR5, UR11 ;  /* 0x0000000b00057c82 */ /* 0x000fe20008000000 */
[----:B------:R-:W-:Y:S02]  /*46f0*/  UIMAD UR4, UR42, UR4, URZ ;  /* 0x000000042a0472a4 */ /* 0x000fe4000f8e02ff */
[----:B------:R-:W-:Y:S02]  /*4700*/  @UP1 USHF.R.U32.HI UR7, URZ, UR23, UR5 ;  /* 0x00000017ff071299 */ /* 0x000fe40008011605 */
[----:B------:R-:W-:Y:S02]  /*4710*/  USEL UR5, UR14, UR12, !UP0 ;  /* 0x0000000c0e057287 */ /* 0x000fe4000c000000 */
[----:B------:R-:W-:Y:S02]  /*4720*/  UIMAD.WIDE.U32 UR10, UR6, UR22, URZ ;  /* 0x00000016060a72a5 */ /* 0x000fe4000f8e00ff */
[----:B------:R-:W-:Y:S02]  /*4730*/  UIMAD UR8, UR42, UR7, URZ ;  /* 0x000000072a0872a4 */ /* 0x000fe4000f8e02ff */
[----:B------:R-:W-:Y:S03]  /*4740*/  UISETP.GE.AND UP0, UPT, UR6, UR4, UPT ;  /* 0x000000040600728c */ /* 0x000fe6000bf06270 */
[----:B------:R-:W-:Y:S01]  /*4750*/  UMOV UR4, UR11 ;  /* 0x0000000b00047c82 */ /* 0x000fe20008000000 */
[----:B------:R-:W-:Y:S02]  /*4760*/  UISETP.GE.OR UP0, UPT, UR5, UR8, UP0 ;  /* 0x000000080500728c */ /* 0x000fe40008706670 */
[----:B------:R-:W-:Y:S02]  /*4770*/  USHF.R.U32.HI UR4, URZ, UR23, UR4 ;  /* 0x00000017ff047299 */ /* 0x000fe40008011604 */
[----:B------:R-:W-:Y:S02]  /*4780*/  UIMAD.WIDE.U32 UR8, UR5, UR22, URZ ;  /* 0x00000016050872a5 */ /* 0x000fe4000f8e00ff */
[----:B------:R-:W-:Y:S04]  /*4790*/  USEL UR10, UR6, UR4, !UP1 ;  /* 0x00000004060a7287 */ /* 0x000fe8000c800000 */
[----:B------:R-:W-:Y:S01]  /*47a0*/  UIADD3 UR11, UPT, UPT, -UR10, URZ, URZ ;  /* 0x000000ff0a0b7290 */ /* 0x000fe2000fffe1ff */
[----:B------:R-:W-:Y:S02]  /*47b0*/  @!UP0 UMOV UR4, UR9 ;  /* 0x0000000900048c82 */ /* 0x000fe40008000000 */
[----:B------:R-:W-:Y:S02]  /*47c0*/  @!UP0 USHF.R.U32.HI UR4, URZ, UR23, UR4 ;  /* 0x00000017ff048299 */ /* 0x000fe40008011604 */
[----:B------:R-:W-:Y:S02]  /*47d0*/  UIMAD UR8, UR42, UR11, UR6 ;  /* 0x0000000b2a0872a4 */ /* 0x000fe4000f8e0206 */
[----:B------:R-:W-:Y:S02]  /*47e0*/  @!UP0 USEL UR4, UR5, UR4, !UP1 ;  /* 0x0000000405048287 */ /* 0x000fe4000c800000 */
[----:B------:R-:W-:Y:S02]  /*47f0*/  UISETP.NE.AND UP1, UPT, UR20, URZ, UPT ;  /* 0x000000ff1400728c */ /* 0x000fe4000bf25270 */
[----:B------:R-:W-:Y:S02]  /*4800*/  @!UP0 UIMAD UR8, UR7, UR8, UR4 ;  /* 0x00000008070882a4 */ /* 0x000fe4000f8e0204 */
[----:B------:R-:W-:Y:S02]  /*4810*/  @!UP0 UIADD3 UR9, UPT, UPT, UR10, -UR4, URZ ;  /* 0x800000040a098290 */ /* 0x000fe4000fffe0ff */
[----:B------:R-:W-:Y:S02]  /*4820*/  UIADD3 UR4, UPT, UPT, -UR5, URZ, URZ ;  /* 0x000000ff05047290 */ /* 0x000fe4000fffe1ff */
[----:B------:R-:W-:Y:S02]  /*4830*/  UIADD3 UR7, UPT, UPT, -UR6, URZ, URZ ;  /* 0x000000ff06077290 */ /* 0x000fe4000fffe1ff */
[----:B------:R-:W-:Y:S02]  /*4840*/  @!UP0 UIMAD UR6, UR9, UR42, UR5 ;  /* 0x0000002a090682a4 */ /* 0x000fe4000f8e0205 */
[----:B------:R-:W-:Y:S02]  /*4850*/  UIMAD UR14, UR15, UR4, UR14 ;  /* 0x000000040f0e72a4 */ /* 0x000fe4000f8e020e */
[----:B------:R-:W-:Y:S01]  /*4860*/  UIMAD UR13, UR46, UR7, UR13 ;  /* 0x000000072e0d72a4 */ /* 0x000fe2000f8e020d */
[----:B------:R-:W-:Y:S02]  /*4870*/  @!UP0 UMOV UR5, UR8 ;  /* 0x0000000800058c82 */ /* 0x000fe40008000000 */
[----:B------:R-:W-:Y:S02]  /*4880*/  UIMAD UR14, UR5, UR15, UR14 ;  /* 0x0000000f050e72a4 */ /* 0x000fe4000f8e020e */
[----:B------:R-:W-:Y:S11]  /*4890*/  UIMAD UR13, UR6, UR46, UR13 ;  /* 0x0000002e060d72a4 */ /* 0x000ff6000f8e020d */
[----:B------:R-:W-:Y:S01]  /*48a0*/  @!UPT UIADD3 URZ, UPT, UPT, URZ, URZ, URZ ;  /* 0x000000fffffff290 */ /* 0x000fe2000fffe0ff */
.L_x_82:
[----:B------:R-:W2:Y:S01]  /*48b0*/  @!UP3 LDCU.128 UR8, c[0x0][0xb10] ;  /* 0x00016200ff08b7ac */ /* 0x000ea20008000c00 */
[----:B------:R-:W-:Y:S02]  /*48c0*/  ISETP.NE.U32.AND P0, PT, RZ, UR38, PT ;  /* 0x00000026ff007c0c */ /* 0x000fe4000bf05070 */
[----:B------:R-:W-:Y:S02]  /*48d0*/  SHF.L.U32 R4, R11, 0x1f, RZ ;  /* 0x0000001f0b047819 */ /* 0x000fe400000006ff */
[----:B------:R-:W-:Y:S01]  /*48e0*/  ISETP.NE.AND.EX P0, PT, RZ, UR39, PT, P0 ;  /* 0x00000027ff007c0c */ /* 0x000fe2000bf05300 */
[----:B------:R-:W4:Y:S01]  /*48f0*/  @!UP3 LDCU UR5, c[0x0][0xb0c] ;  /* 0x00016180ff05b7ac */ /* 0x000f220008000800 */
[----:B------:R-:W-:Y:S02]  /*4900*/  USHF.L.U32 UR35, UR30, 0x6, URZ ;  /* 0x000000061e237899 */ /* 0x000fe400080006ff */
[----:B------:R-:W-:Y:S02]  /*4910*/  USHF.L.U32 UR34, UR31, 0x8, URZ ;  /* 0x000000081f227899 */ /* 0x000fe400080006ff */
[----:B--2---:R-:W-:Y:S07]  /*4920*/  UIMAD.WIDE.U32 UR6, UR14, UR8, URZ ;  /* 0x000000080e0672a5 */ /* 0x004fee000f8e00ff */
[----:B------:R-:W-:Y:S01]  /*4930*/  @!UP3 UMOV UR4, UR7 ;  /* 0x000000070004bc82 */ /* 0x000fe20008000000 */
[----:B----4-:R-:W-:Y:S02]  /*4940*/  @!UP3 UISETP.NE.AND UP0, UPT, UR5, 0x1, UPT ;  /* 0x000000010500b88c */ /* 0x010fe4000bf05270 */
[----:B------:R-:W-:Y:S02]  /*4950*/  @!UP3 USHF.R.U32.HI UR4, URZ, UR9, UR4 ;  /* 0x00000009ff04b299 */ /* 0x000fe40008011604 */
[----:B------:R-:W-:Y:S02]  /*4960*/  UIMAD.WIDE.U32 UR6, UR13, UR11, URZ ;  /* 0x0000000b0d0672a5 */ /* 0x000fe4000f8e00ff */
[----:B------:R-:W-:Y:S02]  /*4970*/  @!UP3 USEL UR8, UR14, UR4, !UP0 ;  /* 0x000000040e08b287 */ /* 0x000fe4000c000000 */
[----:B------:R-:W-:Y:S03]  /*4980*/  @!UP3 UISETP.NE.AND UP0, UPT, UR10, 0x1, UPT ;  /* 0x000000010a00b88c */ /* 0x000fe6000bf05270 */
[----:B------:R-:W-:Y:S02]  /*4990*/  @!UP3 UMOV UR6, UR7 ;  /* 0x000000070006bc82 */ /* 0x000fe40008000000 */
[----:B------:R-:W2:Y:S02]  /*49a0*/  @!UP3 LDCU UR4, c[0x0][0xb20] ;  /* 0x00016400ff04b7ac */ /* 0x000ea40008000800 */
[----:B--2---:R-:W-:Y:S04]  /*49b0*/  @!UP3 USHF.R.U32.HI UR6, URZ, UR4, UR6 ;  /* 0x00000004ff06b299 */ /* 0x004fe80008011606 */
[----:B------:R-:W-:Y:S04]  /*49c0*/  @!UP3 USEL UR6, UR13, UR6, !UP0 ;  /* 0x000000060d06b287 */ /* 0x000fe8000c000000 */
[----:B------:R-:W-:Y:S02]  /*49d0*/  @!UP3 UIADD3 UR4, UPT, UPT, -UR8, UR6, URZ ;  /* 0x000000060804b290 */ /* 0x000fe4000fffe1ff */
[----:B------:R-:W-:Y:S02]  /*49e0*/  @!UP3 UIADD3 UR6, UPT, UPT, UR8, -UR6, URZ ;  /* 0x800000060806b290 */ /* 0x000fe4000fffe0ff */
[----:B------:R-:W-:Y:S02]  /*49f0*/  @!UP3 UIMAD UR14, UR4, UR5, UR14 ;  /* 0x00000005040eb2a4 */ /* 0x000fe4000f8e020e */
[----:B------:R-:W-:Y:S01]  /*4a00*/  @!UP3 UIMAD UR13, UR6, UR10, UR13 ;  /* 0x0000000a060db2a4 */ /* 0x000fe2000f8e020d */
[----:B------:R-:W-:Y:S11]  /*4a10*/  BRA.U UP4, `(.L_x_83) ;  /* 0x0000000104107547 */ /* 0x000ff6000b800000 */
[----:B-1----:R-:W-:Y:S04]  /*4a20*/  MOV R0, UR41 ;  /* 0x0000002900007c02 */ /* 0x002fe80008000f00 */
[----:B------:R-:W-:Y:S04]  /*4a30*/  SHF.L.U32 R5, R0, 0x1f, RZ ;  /* 0x0000001f00057819 */ /* 0x000fe800000006ff */
[----:B------:R-:W1:Y:S02]  /*4a40*/  SYNCS.PHASECHK.TRANS64.TRYWAIT P1, [UR21+0xd8], R5 ;  /* 0x0000d805ff0075a7 */ /* 0x000e640008021115 */
[----:B-1----:R-:W-:Y:S05]  /*4a50*/  @!P1 BRA `(.L_x_84) ;  /* 0x0000005400e49947 */ /* 0x002fea0003800000 */
.L_x_83:
[----:B------:R-:W-:Y:S05]  /*4a60*/  BRA.U !UP6, `(.L_x_85) ;  /* 0x000000010e387547 */ /* 0x000fea000b800000 */
[----:B------:R-:W-:Y:S01]  /*4a70*/  UPLOP3.LUT UP1, UPT, UPT, UPT, UP5, 0x80, 0x8 ;  /* 0x000000000008789c */ /* 0x000fe20003f2f050 */
[----:B-1----:R-:W-:Y:S01]  /*4a80*/  HFMA2 R0, -RZ, RZ, 0, 5.9604644775390625e-08 ;  /* 0x00000001ff007431 */ /* 0x002fe200000001ff */
[----:B------:R-:W1:Y:S01]  /*4a90*/  LDCU.64 UR8, c[0x0][0x358] ;  /* 0x00006b00ff0877ac */ /* 0x000e620008000a00 */
[----:B------:R-:W-:Y:S03]  /*4aa0*/  IMAD.MOV.U32 R81, RZ, RZ, 0x1 ;  /* 0x00000001ff517424 */ /* 0x000fe600078e00ff */
[----:B------:R-:W-:Y:S05]  /*4ab0*/  PLOP3.LUT P1, PT, PT, PT, UP1, 0x80, 0x8 ;  /* 0x000000000008781c */ /* 0x000fea0003f2f018 */
[----:B------:R-:W2:Y:S01]  /*4ac0*/  @UP1 LDCU.64 UR4, c[0x0][0x888] ;  /* 0x00011100ff0417ac */ /* 0x000ea20008000a00 */
[----:B------:R-:W-:Y:S07]  /*4ad0*/  @UP1 UIMAD UR6, UR36, UR38, URZ ;  /* 0x00000026240612a4 */ /* 0x000fee000f8e02ff */
[----:B------:R-:W-:Y:S01]  /*4ae0*/  @!P1 PRMT R81, R0, 0x7610, R81 ;  /* 0x0000761000519816 */ /* 0x000fe20000000051 */
[----:B--2---:R-:W-:Y:S06]  /*4af0*/  @UP1 UIMAD.WIDE UR4, UR6, 0x4, UR4 ;  /* 0x00000004060418a5 */ /* 0x004fec000f8e0204 */
[----:B------:R-:W-:Y:S01]  /*4b00*/  IMAD.U32 R6, RZ, RZ, UR4 ;  /* 0x00000004ff067e24 */ /* 0x000fe2000f8e00ff */
[----:B------:R-:W-:Y:S04]  /*4b10*/  MOV R7, UR5 ;  /* 0x0000000500077c02 */ /* 0x000fe80008000f00 */
[----:B------:R-:W2:Y:S01]  /*4b20*/  @!UP1 LDCU UR4, c[0x0][0x880] ;  /* 0x00011000ff0497ac */ /* 0x000ea20008000800 */
[----:B-1---5:R4:W5:Y:S02]  /*4b30*/  @P1 LDG.E R41, desc[UR8][R6.64] ;  /* 0x0000000806291981 */ /* 0x022964000c1e1900 */
[----:B--2-4-:R-:W-:Y:S07]  /*4b40*/  @!P1 IMAD.U32 R41, RZ, RZ, UR4 ;  /* 0x00000004ff299e24 */ /* 0x014fee000f8e00ff */
.L_x_85:
[----:B-----5:R-:W-:Y:S01]  /*4b50*/  @!P0 FSETP.EQ.AND P2, PT, R41, RZ, PT ;  /* 0x000000ff2900820b */ /* 0x020fe20003f42000 */
[----:B------:R-:W-:Y:S01]  /*4b60*/  @!UPT UIADD3 URZ, UPT, UPT, URZ, URZ, URZ ;  /* 0x000000fffffff290 */ /* 0x000fe2000fffe0ff */
[----:B------:R-:W-:Y:S11]  /*4b70*/  @!P0 BRA `(.L_x_86) ;  /* 0x0000000000148947 */ /* 0x000ff60003800000 */
[----:B------:R-:W-:Y:S02]  /*4b80*/  LOP3.LUT P0, RZ, R81, 0xff, RZ, 0xc0, !PT ;  /* 0x000000ff51ff7812 */ /* 0x000fe4000780c0ff */
[----:B------:R-:W-:Y:S04]  /*4b90*/  PLOP3.LUT P2, PT, PT, PT, UP1, 0x80, 0x8 ;  /* 0x000000000008781c */ /* 0x000fe80003f4f018 */
[----:B------:R-:W-:Y:S07]  /*4ba0*/  PLOP3.LUT P2, PT, P2, PT, PT, 0x8, 0x80 ;  /* 0x000000000080781c */ /* 0x000fee000174e170 */
[----:B------:R-:W-:Y:S11]  /*4bb0*/  @P0 FSETP.EQ.AND P2, PT, R41, RZ, PT ;  /* 0x000000ff2900020b */ /* 0x000ff60003f42000 */
[----:B------:R-:W-:Y:S02]  /*4bc0*/  @!UPT UIADD3 URZ, UPT, UPT, URZ, URZ, URZ ;  /* 0x000000fffffff290 */ /* 0x000fe4000fffe0ff */
.L_x_86:
[----:B------:R-:W2:Y:S01]  /*4bd0*/  SYNCS.PHASECHK.TRANS64.TRYWAIT P0, [UR21+0xb0], R4 ;  /* 0x0000b004ff0075a7 */ /* 0x000ea20008001115 */
[----:B------:R-:W-:Y:S04]  /*4be0*/  ELECT P1, URZ, PT ;  /* 0x0000000000ff782f */ /* 0x000fe80003820000 */
[----:B------:R-:W-:Y:S01]  /*4bf0*/  PLOP3.LUT P1, PT, P2, P1, PT, 0xf2, 0x2f ;  /* 0x00000000002f781c */ /* 0x000fe20001723e72 */
[----:B------:R-:W-:Y:S01]  /*4c00*/  @!UPT UIADD3 URZ, UPT, UPT, URZ, URZ, URZ ;  /* 0x000000fffffff290 */ /* 0x000fe2000fffe0ff */
[----:B--2---:R-:W-:Y:S11]  /*4c10*/  @!P0 BRA `(.L_x_87) ;  /* 0x00000054008c8947 */ /* 0x004ff60003800000 */
.L_x_184:
[----:B------:R-:W-:Y:S01]  /*4c20*/  @!P1 IADD3 R2, P0, PT, R12, 0x580, RZ ;  /* 0x000005800c029810 */ /* 0x000fe20007f1e0ff */
[----:B------:R-:W-:Y:S01]  /*4c30*/  VOTEU.ALL UP0, P1 ;  /* 0x0000000000ff7886 */ /* 0x000fe20000800000 */
[----:B------:R-:W-:Y:S01]  /*4c40*/  UMOV UR6, 0x0 ;  /* 0x0000000000067882 */ /* 0x000fe20000000000 */
[----:B------:R-:W-:Y:S01]  /*4c50*/  UMOV UR7, 0x10000000 ;  /* 0x1000000000077882 */ /* 0x000fe20000000000 */
[----:B------:R-:W-:Y:S01]  /*4c60*/  @!P1 R2UR UR5, R2 ;  /* 0x00000000020592ca */ /* 0x000fe200000e0000 */
[----:B-1----:R-:W-:Y:S01]  /*4c70*/  @!P1 IMAD.X R0, RZ, RZ, R13, P0 ;  /* 0x000000ffff009224 */ /* 0x002fe200000e060d */
[----:B------:R-:W-:Y:S01]  /*4c80*/  @!UP0 UIADD3 UR32, UPT, UPT, UR21, 0x400, URZ ;  /* 0x0000040015208890 */ /* 0x000fe2000fffe0ff */
[----:B------:R-:W-:Y:S03]  /*4c90*/  VOTEU.ALL UP0, P1 ;  /* 0x0000000000ff7886 */ /* 0x000fe60000800000 */
[----:B------:R-:W-:Y:S01]  /*4ca0*/  @!P1 R2UR UR4, R0 ;  /* 0x00000000000492ca */ /* 0x000fe200000e0000 */
[----:B------:R-:W-:Y:S06]  /*4cb0*/  @!P1 IMAD.MOV.U32 R0, RZ, RZ, 0x2000 ;  /* 0x00002000ff009424 */ /* 0x000fec00078e00ff */
[----:B------:R-:W-:Y:S06]  /*4cc0*/  IMAD.U32 R6, RZ, RZ, UR5 ;  /* 0x00000005ff067e24 */ /* 0x000fec000f8e00ff */
[----:B------:R-:W-:Y:S01]  /*4cd0*/  IMAD.U32 R7, RZ, RZ, UR4 ;  /* 0x00000004ff077e24 */ /* 0x000fe2000f8e00ff */
[----:B------:R-:W-:Y:S04]  /*4ce0*/  @!P1 R2UR UR4, R6 ;  /* 0x00000000060492ca */ /* 0x000fe800000e0000 */
[----:B------:R-:W-:Y:S11]  /*4cf0*/  @!P1 R2UR UR5, R7 ;  /* 0x00000000070592ca */ /* 0x000ff600000e0000 */
[----:B------:R-:W-:Y:S02]  /*4d00*/  @!UPT UIADD3 URZ, UPT, UPT, URZ, URZ, URZ ;  /* 0x000000fffffff290 */ /* 0x000fe4000fffe0ff */
[----:B------:R1:W-:Y:S01]  /*4d10*/  @!UP0 UTMALDG.3D [UR32], [UR4], desc[UR6] ;  /* 0x00000620040085b4 */ /* 0x0003e20008011000 */
[----:B------:R1:W-:Y:S01]  /*4d20*/  @!P1 SYNCS.ARRIVE.TRANS64.RED.A0TR RZ, [UR21+0x90], R0 ;  /* 0x00009000ffff99a7 */ /* 0x0003e20008300415 */
[----:B------:R-:W-:Y:S01]  /*4d30*/  SYNCS.ARRIVE.TRANS64.RED.A1T0 RZ, [UR50], RZ ;  /* 0x000000ffffff79a7 */ /* 0x000fe20008100432 */
[----:B------:R-:W2:Y:S02]  /*4d40*/  SYNCS.PHASECHK.TRANS64.TRYWAIT P0, [UR21+0xb8], R4 ;  /* 0x0000b804ff0075a7 */ /* 0x000ea40008001115 */
[----:B-12---:R-:W-:Y:S05]  /*4d50*/  @!P0 BRA `(.L_x_88) ;  /* 0x0000005400548947 */ /* 0x006fea0003800000 */
.L_x_186:
[----:B------:R-:W-:Y:S01]  /*4d60*/  @!P1 IADD3 R2, P0, PT, R12, 0x580, RZ ;  /* 0x000005800c029810 */ /* 0x000fe20007f1e0ff */
[----:B------:R-:W-:Y:S01]  /*4d70*/  VOTEU.ALL UP0, P1 ;  /* 0x0000000000ff7886 */ /* 0x000fe20000800000 */
[----:B------:R-:W-:Y:S01]  /*4d80*/  UMOV UR6, 0x0 ;  /* 0x0000000000067882 */ /* 0x000fe20000000000 */
[----:B------:R-:W-:Y:S01]  /*4d90*/  UMOV UR7, 0x10000000 ;  /* 0x1000000000077882 */ /* 0x000fe20000000000 */
[----:B------:R-:W-:Y:S01]  /*4da0*/  @!P1 R2UR UR5, R2 ;  /* 0x00000000020592ca */ /* 0x000fe200000e0000 */
[----:B------:R-:W-:Y:S01]  /*4db0*/  @!P1 IMAD.X R0, RZ, RZ, R13, P0 ;  /* 0x000000ffff009224 */ /* 0x000fe200000e060d */
[----:B------:R-:W-:Y:S02]  /*4dc0*/  @!UP0 UIADD3 UR26, UPT, UPT, UR34, 0x40, URZ ;  /* 0x00000040221a8890 */ /* 0x000fe4000fffe0ff */
[----:B------:R-:W-:Y:S02]  /*4dd0*/  @!UP0 UIADD3 UR24, UPT, UPT, UR21, 0x2400, URZ ;  /* 0x0000240015188890 */ /* 0x000fe4000fffe0ff */
[----:B------:R-:W-:Y:S01]  /*4de0*/  @!P1 R2UR UR4, R0 ;  /* 0x00000000000492ca */ /* 0x000fe200000e0000 */
[----:B------:R-:W-:Y:S01]  /*4df0*/  VOTEU.ALL UP0, P1 ;  /* 0x0000000000ff7886 */ /* 0x000fe20000800000 */
[----:B------:R-:W-:Y:S01]  /*4e00*/  @!P1 IMAD.MOV.U32 R0, RZ, RZ, 0x2000 ;  /* 0x00002000ff009424 */ /* 0x000fe200078e00ff */
[----:B------:R-:W-:Y:S01]  /*4e10*/  UMOV UR27, UR35 ;  /* 0x00000023001b7c82 */ /* 0x000fe20008000000 */
[----:B------:R-:W-:Y:S03]  /*4e20*/  UMOV UR28, UR36 ;  /* 0x00000024001c7c82 */ /* 0x000fe60008000000 */
        /* <DEDUP_REMOVED lines=8> */
[----:B------:R-:W4:Y:S02]  /*4eb0*/  SYNCS.PHASECHK.TRANS64.TRYWAIT P0, [UR21+0xc0], R4 ;  /* 0x0000c004ff0075a7 */ /* 0x000f240008001115 */
[----:B--2-4-:R-:W-:Y:S05]  /*4ec0*/  @!P0 BRA `(.L_x_89) ;  /* 0x0000005400108947 */ /* 0x014fea0003800000 */
.L_x_188:
[----:B------:R-:W-:Y:S01]  /*4ed0*/  @!P1 IADD3 R2, P0, PT, R12, 0x580, RZ ;  /* 0x000005800c029810 */ /* 0x000fe20007f1e0ff */
[----:B------:R-:W-:Y:S01]  /*4ee0*/  VOTEU.ALL UP0, P1 ;  /* 0x0000000000ff7886 */ /* 0x000fe20000800000 */
[----:B------:R-:W-:Y:S01]  /*4ef0*/  UMOV UR6, 0x0 ;  /* 0x0000000000067882 */ /* 0x000fe20000000000 */
[----:B------:R-:W-:Y:S01]  /*4f00*/  UMOV UR7, 0x10000000 ;  /* 0x1000000000077882 */ /* 0x000fe20000000000 */
[----:B------:R-:W-:Y:S01]  /*4f10*/  @!P1 R2UR UR5, R2 ;  /* 0x00000000020592ca */ /* 0x000fe200000e0000 */
[----:B------:R-:W-:Y:S01]  /*4f20*/  @!P1 IMAD.X R0, RZ, RZ, R13, P0 ;  /* 0x000000ffff009224 */ /* 0x000fe200000e060d */
[----:B------:R-:W-:Y:S01]  /*4f30*/  @!UP0 UIADD3 UR18, UPT, UPT, UR34, 0x80, URZ ;  /* 0x0000008022128890 */ /* 0x000fe2000fffe0ff */
[----:B------:R-:W-:Y:S01]  /*4f40*/  VIADD R10, R10, 0x1 ;  /* 0x000000010a0a7836 */ /* 0x000fe20000000000 */
        /* <DEDUP_REMOVED lines=16> */
.L_x_190:
[----:B------:R-:W-:Y:S01]  /*5050*/  @!P1 IADD3 R2, P0, PT, R12, 0x580, RZ ;  /* 0x000005800c029810 */ /* 0x000fe20007f1e0ff */
[----:B------:R-:W-:Y:S01]  /*5060*/  VOTEU.ALL UP0, P1 ;  /* 0x0000000000ff7886 */ /* 0x000fe20000800000 */
[----:B------:R-:W-:Y:S01]  /*5070*/  UMOV UR6, 0x0 ;  /* 0x0000000000067882 */ /* 0x000fe20000000000 */
[----:B------:R-:W-:Y:S01]  /*5080*/  UMOV UR7, 0x10000000 ;  /* 0x1000000000077882 */ /* 0x000fe20000000000 */
[----:B------:R-:W-:Y:S01]  /*5090*/  @!P1 R2UR UR5, R2 ;  /* 0x00000000020592ca */ /* 0x000fe200000e0000 */
[----:B------:R-:W-:Y:S01]  /*50a0*/  @!P1 IMAD.X R0, RZ, RZ, R13, P0 ;  /* 0x000000ffff009224 */ /* 0x000fe200000e060d */
[----:B------:R-:W-:Y:S01]  /*50b0*/  @!UP0 UIADD3 UR10, UPT, UPT, UR34, 0xc0, URZ ;  /* 0x000000c0220a8890 */ /* 0x000fe2000fffe0ff */
[----:B------:R-:W-:Y:S01]  /*50c0*/  R2UR UR18, R83 ;  /* 0x00000000531272ca */ /* 0x000fe200000e0000 */
[----:B------:R-:W-:Y:S01]  /*50d0*/  @!UP0 UIADD3 UR8, UPT, UPT, UR21, 0x6400, URZ ;  /* 0x0000640015088890 */ /* 0x000fe2000fffe0ff */
[----:B------:R-:W-:Y:S01]  /*50e0*/  R2UR UR16, R84 ;  /* 0x00000000541072ca */ /* 0x000fe200000e0000 */
[----:B------:R-:W-:Y:S01]  /*50f0*/  @!UP0 UIADD3 UR9, UPT, UPT, UR21, 0xa8, URZ ;  /* 0x000000a815098890 */ /* 0x000fe2000fffe0ff */
[----:B------:R-:W-:Y:S01]  /*5100*/  @!P1 R2UR UR4, R0 ;  /* 0x00000000000492ca */ /* 0x000fe200000e0000 */
[----:B------:R-:W-:Y:S01]  /*5110*/  VOTEU.ALL UP0, P1 ;  /* 0x0000000000ff7886 */ /* 0x000fe20000800000 */
[----:B------:R-:W-:Y:S01]  /*5120*/  UMOV UR11, UR35 ;  /* 0x00000023000b7c82 */ /* 0x000fe20008000000 */
[----:B------:R-:W-:Y:S01]  /*5130*/  UMOV UR12, UR36 ;  /* 0x00000024000c7c82 */ /* 0x000fe20008000000 */
[C---:B------:R-:W-:Y:S01]  /*5140*/  ISETP.NE.AND P0, PT, R10.reuse, 0x2, PT ;  /* 0x000000020a00780c */ /* 0x040fe20003f05270 */
[----:B------:R-:W-:Y:S01]  /*5150*/  UMOV UR36, UR29 ;  /* 0x0000001d00247c82 */ /* 0x000fe20008000000 */
[----:B-1----:R-:W-:Y:S01]  /*5160*/  IMAD.U32 R4, RZ, RZ, UR5 ;  /* 0x00000005ff047e24 */ /* 0x002fe2000f8e00ff */
[----:B------:R-:W-:Y:S01]  /*5170*/  LOP3.LUT R11, R11, 0x1, RZ, 0x3c, !PT ;  /* 0x000000010b0b7812 */ /* 0x000fe200078e3cff */
[----:B------:R-:W-:Y:S01]  /*5180*/  UPLOP3.LUT UP4, UPT, UPT, UPT, UPT, 0x80, 0x8 ;  /* 0x000000000008789c */ /* 0x000fe20003f8f070 */
[----:B------:R-:W-:Y:S01]  /*5190*/  SEL R0, RZ, 0x1, P0 ;  /* 0x00000001ff007807 */ /* 0x000fe20000000000 */
[----:B------:R-:W-:Y:S01]  /*51a0*/  UIADD3 UR31, UPT, UPT, UR13, UR18, URZ ;  /* 0x000000120d1f7290 */ /* 0x000fe2000fffe0ff */
[----:B------:R-:W-:Y:S01]  /*51b0*/  SEL R10, R10, RZ, P0 ;  /* 0x000000ff0a0a7207 */ /* 0x000fe20000000000 */
[----:B------:R-:W-:Y:S01]  /*51c0*/  UIADD3 UR30, UPT, UPT, UR14, UR16, URZ ;  /* 0x000000100e1e7290 */ /* 0x000fe2000fffe0ff */
[----:B------:R-:W-:Y:S01]  /*51d0*/  IMAD.U32 R5, RZ, RZ, UR4 ;  /* 0x00000004ff057e24 */ /* 0x000fe2000f8e00ff */
[----:B------:R-:W-:Y:S02]  /*51e0*/  @!P1 R2UR UR4, R4 ;  /* 0x00000000040492ca */ /* 0x000fe400000e0000 */
[----:B------:R-:W-:Y:S02]  /*51f0*/  LOP3.LUT R9, R9, R0, RZ, 0x3c, !PT ;  /* 0x0000000009097212 */ /* 0x000fe400078e3cff */
[----:B------:R-:W-:Y:S11]  /*5200*/  @!P1 R2UR UR5, R5 ;  /* 0x00000000050592ca */ /* 0x000ff600000e0000 */
[----:B------:R-:W-:Y:S02]  /*5210*/  @!UPT UIADD3 URZ, UPT, UPT, URZ, URZ, URZ ;  /* 0x000000fffffff290 */ /* 0x000fe4000fffe0ff */
[----:B------:R1:W-:Y:S01]  /*5220*/  @!UP0 UTMALDG.3D [UR8], [UR4], desc[UR6] ;  /* 0x00000608040085b4 */ /* 0x0003e20008011000 */
[----:B------:R1:W-:Y:S01]  /*5230*/  @!P1 SYNCS.ARRIVE.TRANS64.RED.A0TR RZ, [UR21+0xa8], R3 ;  /* 0x0000a803ffff99a7 */ /* 0x0003e20008300415 */
[----:B------:R-:W-:Y:S01]  /*5240*/  SYNCS.ARRIVE.TRANS64.RED.A1T0 RZ, [UR43], RZ ;  /* 0x000000ffffff79a7 */ /* 0x000fe2000810042b */
[----:B------:R-:W-:Y:S05]  /*5250*/  BRA.U UP2, `(.L_x_91) ;  /* 0xfffffff102587547 */ /* 0x000fea000b83ffff */
[----:B-1----:R-:W-:-:S04]  /*5260*/  SHF.L.U32 R3, R11, 0x1f, RZ ;  /* 0x0000001f0b037819 */ /* 0x002fc800000006ff */
[----:B------:R-:W1:Y:S02]  /*5270*/  SYNCS.PHASECHK.TRANS64.TRYWAIT P0, [UR21+0xb0], R3 ;  /* 0x0000b003ff0075a7 */ /* 0x000e640008001115 */
[----:B-1----:R-:W-:Y:S05]  /*5280*/  @!P0 BRA `(.L_x_92) ;  /* 0x0000005000508947 */ /* 0x002fea0003800000 */
.L_x_192:
[----:B------:R-:W2:Y:S02]  /*5290*/  SYNCS.PHASECHK.TRANS64.TRYWAIT P0, [UR21+0xb8], R3 ;  /* 0x0000b803ff0075a7 */ /* 0x000ea40008001115 */
[----:B--2---:R-:W-:Y:S05]  /*52a0*/  @!P0 BRA `(.L_x_93) ;  /* 0x0000005000608947 */ /* 0x004fea0003800000 */
.L_x_194:
[----:B------:R-:W2:Y:S02]  /*52b0*/  SYNCS.PHASECHK.TRANS64.TRYWAIT P0, [UR21+0xc0], R3 ;  /* 0x0000c003ff0075a7 */ /* 0x000ea40008001115 */
[----:B--2---:R-:W-:Y:S05]  /*52c0*/  @!P0 BRA `(.L_x_94) ;  /* 0x0000005000708947 */ /* 0x004fea0003800000 */
.L_x_196:
[----:B-1----:R-:W-:-:S07]  /*52d0*/  MOV R0, UR21 ;  /* 0x0000001500007c02 */ /* 0x002fce0008000f00 */
.L_x_95:
[----:B-1----:R-:W-:-:S04]  /*52e0*/  SHF.L.U32 R3, R11, 0x1f, RZ ;  /* 0x0000001f0b037819 */ /* 0x002fc800000006ff */
[----:B------:R1:W2:Y:S03]  /*52f0*/  SYNCS.PHASECHK.TRANS64.TRYWAIT P0, [R0+URZ+0xc8], R3 ;  /* 0x0000c803000075a7 */ /* 0x0002a600080011ff */
[----:B--2---:R-:W-:Y:S05]  /*5300*/  @!P0 NANOSLEEP.SYNCS 0x989680 ;  /* 0x009896800000895d */ /* 0x004fea0003900000 */
[----:B------:R-:W2:Y:S02]  /*5310*/  @!P0 SYNCS.PHASECHK.TRANS64 P0, [R0+URZ+0xc8], R3 ;  /* 0x0000c803000085a7 */ /* 0x000ea400080010ff */
[----:B--23--:R-:W-:Y:S05]  /*5320*/  @P0 EXIT ;  /* 0x000000000000094d */ /* 0x00cfea0003800000 */
[----:B------:R-:W-:Y:S05]  /*5330*/  BRA `(.L_x_95) ;  /* 0xfffffffc00e87947 */ /* 0x000fea000383ffff */
.L_x_80:
[----:B------:R-:W-:-:S06]  /*5340*/  UISETP.GE.AND UP0, UPT, UR18, 0x4, UPT ;  /* 0x000000041200788c */ /* 0x000fcc000bf06270 */
[----:B------:R-:W-:-:S13]  /*5350*/  PLOP3.LUT P0, PT, PT, PT, UP0, 0x80, 0x8 ;  /* 0x000000000008781c */ /* 0x000fda0003f0f008 */
[----:B-1----:R-:W-:Y:S05]  /*5360*/  @!P0 EXIT ;  /* 0x000000000000894d */ /* 0x002fea0003800000 */
[----:B------:R-:W1:Y:S08]  /*5370*/  S2UR UR4, SR_CgaCtaId ;  /* 0x00000000000479c3 */ /* 0x000e700000008800 */
[----:B------:R-:W-:Y:S01]  /*5380*/  BAR.SYNC.DEFER_BLOCKING 0x6, 0xa0 ;  /* 0x0182800000007b1d */ /* 0x000fe20000010000 */
[C---:B------:R-:W-:Y:S01]  /*5390*/  IMAD.SHL.U32 R5, R94.reuse, 0x40, RZ ;  /* 0x000000405e057824 */ /* 0x040fe200078e00ff */
[----:B------:R-:W-:Y:S01]  /*53a0*/  SHF.R.U32.HI R3, RZ, 0x1, R94 ;  /* 0x00000001ff037819 */ /* 0x000fe2000001165e */
[C---:B------:R-:W-:Y:S01]  /*53b0*/  IMAD.U32 R37, R94.reuse, 0x10000, RZ ;  /* 0x000100005e257824 */ /* 0x040fe200078e00ff */
[C---:B------:R-:W-:Y:S01]  /*53c0*/  R2P PR, R94.reuse, 0x6 ;  /* 0x000000065e007804 */ /* 0x040fe20000000000 */
[----:B------:R-:W-:Y:S01]  /*53d0*/  IMAD.SHL.U32 R80, R94, 0x20, RZ ;  /* 0x000000205e507824 */ /* 0x000fe200078e00ff */
[----:B------:R-:W-:-:S02]  /*53e0*/  UMOV UR44, 0x400 ;  /* 0x00000400002c7882 */ /* 0x000fc40000000000 */
[----:B------:R-:W2:Y:S01]  /*53f0*/  LDC.64 R78, c[0x0][0x8b0] ;  /* 0x00022c00ff4e7b82 */ /* 0x000ea20000000a00 */
[C---:B------:R-:W-:Y:S01]  /*5400*/  LOP3.LUT R2, R5.reuse, 0x1c0, RZ, 0xc0, !PT ;  /* 0x000001c005027812 */ /* 0x040fe200078ec0ff */
[----:B------:R-:W-:Y:S01]  /*5410*/  IMAD.MOV.U32 R92, RZ, RZ, 0x20 ;  /* 0x00000020ff5c7424 */ /* 0x000fe200078e00ff */
[----:B------:R-:W-:Y:S01]  /*5420*/  LOP3.LUT R5, R5, 0x200, RZ, 0xc0, !PT ;  /* 0x0000020005057812 */ /* 0x000fe200078ec0ff */
[----:B------:R-:W-:Y:S01]  /*5430*/  IMAD.MOV.U32 R91, RZ, RZ, 0x1 ;  /* 0x00000001ff5b7424 */ /* 0x000fe200078e00ff */
[----:B------:R-:W-:Y:S01]  /*5440*/  LOP3.LUT R3, R2, 0x8, R3, 0xf8, !PT ;  /* 0x0000000802037812 */ /* 0x000fe200078ef803 */
[----:B------:R-:W-:Y:S01]  /*5450*/  IMAD.SHL.U32 R2, R94, 0x8, RZ ;  /* 0x000000085e027824 */ /* 0x000fe200078e00ff */
[----:B------:R-:W-:Y:S01]  /*5460*/  LOP3.LUT R37, R37, 0x600000, RZ, 0xc0, !PT ;  /* 0x0060000025257812 */ /* 0x000fe200078ec0ff */
[----:B------:R-:W3:Y:S01]  /*5470*/  LDC.64 R76, c[0x0][0x8a8] ;  /* 0x00022a00ff4c7b82 */ /* 0x000ee20000000a00 */
[----:B------:R-:W-:Y:S01]  /*5480*/  LOP3.LUT R80, R5, 0xc00, R80, 0xf8, !PT ;  /* 0x00000c0005507812 */ /* 0x000fe200078ef850 */
[----:B------:R-:W-:Y:S01]  /*5490*/  IMAD.MOV.U32 R36, RZ, RZ, RZ ;  /* 0x000000ffff247224 */ /* 0x000fe200078e00ff */
[----:B------:R-:W-:Y:S01]  /*54a0*/  LOP3.LUT R3, R3, 0x38, R2, 0x78, !PT ;  /* 0x0000003803037812 */ /* 0x000fe200078e7802 */
[----:B------:R-:W-:Y:S01]  /*54b0*/  IMAD.MOV.U32 R90, RZ, RZ, RZ ;  /* 0x000000ffff5a7224 */ /* 0x000fe200078e00ff */
[----:B------:R-:W-:-:S02]  /*54c0*/  SEL R93, R92, 0xffffffe0, !P2 ;  /* 0xffffffe05c5d7807 */ /* 0x000fc40005000000 */
[----:B------:R-:W-:Y:S02]  /*54d0*/  CS2R R88, SRZ ;  /* 0x0000000000587805 */ /* 0x000fe4000001ff00 */
[----:B------:R-:W-:Y:S01]  /*54e0*/  LOP3.LUT R80, R80, R3, RZ, 0xfc, !PT ;  /* 0x0000000350507212 */ /* 0x000fe200078efcff */
[----:B-1----:R-:W-:Y:S01]  /*54f0*/  ULEA UR44, UR4, UR44, 0x18 ;  /* 0x0000002c042c7291 */ /* 0x002fe2000f8ec0ff */
[----:B------:R-:W-:Y:S01]  /*5500*/  LOP3.LUT R94, R94, 0x60, RZ, 0xc0, !PT ;  /* 0x000000605e5e7812 */ /* 0x000fe200078ec0ff */
[----:B------:R-:W1:Y:S01]  /*5510*/  LDCU UR59, c[0x0][0x370] ;  /* 0x00006e00ff3b77ac */ /* 0x000e620008000800 */
[----:B------:R-:W-:Y:S01]  /*5520*/  SEL R92, R92, 0xffffffe0, !P1 ;  /* 0xffffffe05c5c7807 */ /* 0x000fe20004800000 */
[----:B------:R-:W-:Y:S01]  /*5530*/  UIADD3 UR4, UPT, UPT, UR44, 0x400, URZ ;  /* 0x000004002c047890 */ /* 0x000fe2000fffe0ff */
[----:B------:R-:W4:Y:S04]  /*5540*/  LDCU UR43, c[0x0][0xb0c] ;  /* 0x00016180ff2b77ac */ /* 0x000f280008000800 */
[----:B------:R-:W1:Y:S01]  /*5550*/  LDS R0, [UR44+0x190] ;  /* 0x0001902cff007984 */ /* 0x000e620008000800 */
[----:B------:R-:W-:Y:S01]  /*5560*/  IMAD.U32 R86, RZ, RZ, UR4 ;  /* 0x00000004ff567e24 */ /* 0x000fe2000f8e00ff */
[----:B------:R-:W1:Y:S01]  /*5570*/  LDCU UR39, c[0x0][0xb30] ;  /* 0x00016600ff2777ac */ /* 0x000e620008000800 */
[----:B------:R-:W1:Y:S01]  /*5580*/  LDCU.64 UR56, c[0x0][0x888] ;  /* 0x00011100ff3877ac */ /* 0x000e620008000a00 */
[----:B------:R-:W1:Y:S01]  /*5590*/  LDCU.64 UR40, c[0x0][0xb28] ;  /* 0x00016500ff2877ac */ /* 0x000e620008000a00 */
[----:B------:R-:W1:Y:S01]  /*55a0*/  LDCU.64 UR62, c[0x0][0x890] ;  /* 0x00011200ff3e77ac */ /* 0x000e620008000a00 */
[----:B------:R-:W1:Y:S01]  /*55b0*/  LDCU.128 UR52, c[0x0][0xb10] ;  /* 0x00016200ff3477ac */ /* 0x000e620008000c00 */
[----:B------:R-:W1:Y:S01]  /*55c0*/  LDCU UR58, c[0x0][0x374] ;  /* 0x00006e80ff3a77ac */ /* 0x000e620008000800 */
[----:B------:R-:W-:Y:S01]  /*55d0*/  UMOV UR47, URZ ;  /* 0x000000ff002f7c82 */ /* 0x000fe20008000000 */
[----:B------:R-:W-:Y:S01]  /*55e0*/  UMOV UR46, URZ ;  /* 0x000000ff002e7c82 */ /* 0x000fe20008000000 */
[----:B-1234-:R-:W-:-:S07]  /*55f0*/  IMAD.IADD R37, R0, 0x1, R37 ;  /* 0x0000000100257824 */ /* 0x01efce00078e0225 */
.L_x_139:
[C---:B------:R-:W-:Y:S02]  /*5600*/  LEA R3, R88.reuse, UR44, 0x3 ;  /* 0x0000002c58037c11 */ /* 0x040fe4000f8e18ff */
[----:B------:R-:W-:Y:S02]  /*5610*/  SHF.L.U32 R0, R89, 0x1f, RZ ;  /* 0x0000001f59007819 */ /* 0x000fe400000006ff */
[----:B------:R-:W-:Y:S02]  /*5620*/  LEA R5, R88, UR44, 0x4 ;  /* 0x0000002c58057c11 */ /* 0x000fe4000f8e20ff */
[----:B-1----:R-:W1:Y:S02]  /*5630*/  SYNCS.PHASECHK.TRANS64.TRYWAIT P0, [R3+URZ+0xe0], R0 ;  /* 0x0000e000030075a7 */ /* 0x002e6400080011ff */
[----:B-1----:R-:W-:Y:S05]  /*5640*/  @!P0 BRA `(.L_x_96) ;  /* 0x0000004c00a88947 */ /* 0x002fea0003800000 */
.L_x_197:
[----:B------:R-:W2:Y:S01]  /*5650*/  LDS.128 R4, [R5+0x170] ;  /* 0x0001700005047984 */ /* 0x000ea20000000c00 */
[----:B------:R-:W-:Y:S01]  /*5660*/  UISETP.GE.AND UP0, UPT, UR42, 0x1, UPT ;  /* 0x000000012a00788c */ /* 0x000fe2000bf06270 */
[----:B------:R-:W-:Y:S01]  /*5670*/  @!PT LDS RZ, [RZ] ;  /* 0x00000000fffff984 */ /* 0x000fe20000000800 */
[----:B------:R-:W-:Y:S01]  /*5680*/  @!PT LDS RZ, [RZ] ;  /* 0x00000000fffff984 */ /* 0x000fe20000000800 */
[----:B------:R-:W-:Y:S01]  /*5690*/  @!PT LDS RZ, [RZ] ;  /* 0x00000000fffff984 */ /* 0x000fe20000000800 */
[----:B------:R-:W-:Y:S01]  /*56a0*/  @!PT LDS RZ, [RZ] ;  /* 0x00000000fffff984 */ /* 0x000fe20000000800 */
[----:B------:R3:W-:Y:S06]  /*56b0*/  MEMBAR.ALL.CTA ;  /* 0x0000000000007992 */ /* 0x0007ec0000008000 */
[----:B---3--:R-:W3:Y:S01]  /*56c0*/  FENCE.VIEW.ASYNC.S ;  /* 0x00000000000073c6 */ /* 0x008ee20000000000 */
[----:B--2---:R-:W-:Y:S11]  /*56d0*/  LOP3.LUT P0, RZ, R6, 0x1, RZ, 0xc0, !PT ;  /* 0x0000000106ff7812 */ /* 0x004ff6000780c0ff */
[----:B------:R-:W-:Y:S02]  /*56e0*/  @!UPT UIADD3 URZ, UPT, UPT, URZ, URZ, URZ ;  /* 0x000000fffffff290 */ /* 0x000fe4000fffe0ff */
[----:B---3--:R-:W-:Y:S01]  /*56f0*/  VOTEU.ANY UP1, P0 ;  /* 0x0000000000ff7886 */ /* 0x008fe20000020100 */
[----:B------:R-:W-:Y:S01]  /*5700*/  PLOP3.LUT P0, PT, PT, PT, UP1, 0x80, 0x8 ;  /* 0x000000000008781c */ /* 0x000fe20003f0f018 */
[----:B------:R-:W-:Y:S11]  /*5710*/  UP2UR UR61, UPR, URZ, 0x2 ;  /* 0x00000002ff3d7883 */ /* 0x000ff60008000000 */
[----:B------:R-:W-:Y:S01]  /*5720*/  @!UPT UIADD3 URZ, UPT, UPT, URZ, URZ, URZ ;  /* 0x000000fffffff290 */ /* 0x000fe2000fffe0ff */
[----:B-1----:R-:W-:Y:S02]  /*5730*/  @P0 SHF.R.U32.HI R0, RZ, 0x10, R5 ;  /* 0x00000010ff000819 */ /* 0x002fe40000011605 */
        /* <DEDUP_REMOVED lines=12> */
[----:B------:R-:W2:Y:S01]  /*5800*/  LDCU UR12, c[0x0][0xb20] ;  /* 0x00016400ff0c77ac */ /* 0x000ea20008000800 */
[----:B------:R-:W-:Y:S02]  /*5810*/  UIMAD.WIDE.U32 UR4, UR58, UR55, URZ ;  /* 0x000000373a0472a5 */ /* 0x000fe4000f8e00ff */
[----:B------:R-:W-:Y:S02]  /*5820*/  UIMAD.WIDE.U32 UR6, UR59, UR52, URZ ;  /* 0x000000343b0672a5 */ /* 0x000fe4000f8e00ff */
[----:B------:R-:W-:Y:S02]  /*5830*/  UISETP.NE.AND UP0, UPT, UR54, 0x1, UPT ;  /* 0x000000013600788c */ /* 0x000fe4000bf05270 */
[----:B------:R-:W-:Y:S02]  /*5840*/  UIMAD.WIDE.U32 UR8, UR37, UR55, URZ ;  /* 0x00000037250872a5 */ /* 0x000fe4000f8e00ff */
[----:B------:R-:W-:Y:S02]  /*5850*/  UIMAD.WIDE.U32 UR10, UR38, UR52, URZ ;  /* 0x00000034260a72a5 */ /* 0x000fe4000f8e00ff */
[----:B------:R-:W-:Y:S02]  /*5860*/  UISETP.NE.AND UP1, UPT, UR43, 0x1, UPT ;  /* 0x000000012b00788c */ /* 0x000fe4000bf25270 */
[----:B------:R-:W-:Y:S01]  /*5870*/  UISETP.NE.AND UP2, UPT, UR42, 0x1, UPT ;  /* 0x000000012a00788c */ /* 0x000fe2000bf45270 */
[----:B------:R-:W-:Y:S02]  /*5880*/  UMOV UR4, UR5 ;  /* 0x0000000500047c82 */ /* 0x000fe40008000000 */
[----:B--2---:R-:W-:Y:S03]  /*5890*/  USHF.R.U32.HI UR5, URZ, UR12, UR4 ;  /* 0x0000000cff057299 */ /* 0x004fe60008011604 */
[----:B------:R-:W-:Y:S02]  /*58a0*/  UMOV UR4, UR7 ;  /* 0x0000000700047c82 */ /* 0x000fe40008000000 */
[----:B------:R-:W-:Y:S02]  /*58b0*/  USHF.R.U32.HI UR7, URZ, UR53, UR4 ;  /* 0x00000035ff077299 */ /* 0x000fe40008011604 */
[----:B------:R-:W-:Y:S02]  /*58c0*/  USEL UR4, UR58, UR5, !UP0 ;  /* 0x000000053a047287 */ /* 0x000fe4000c000000 */
[----:B------:R-:W-:Y:S01]  /*58d0*/  USEL UR7, UR59, UR7, !UP1 ;  /* 0x000000073b077287 */ /* 0x000fe2000c800000 */
[----:B------:R-:W-:Y:S01]  /*58e0*/  UMOV UR5, UR9 ;  /* 0x0000000900057c82 */ /* 0x000fe20008000000 */
[----:B------:R-:W-:Y:S02]  /*58f0*/  UIMAD.WIDE.U32 UR8, UR4, UR40, URZ ;  /* 0x00000028040872a5 */ /* 0x000fe4000f8e00ff */
[----:B------:R-:W-:Y:S03]  /*5900*/  USHF.R.U32.HI UR6, URZ, UR12, UR5 ;  /* 0x0000000cff067299 */ /* 0x000fe60008011605 */
[----:B------:R-:W-:Y:S01]  /*5910*/  UMOV UR5, UR11 ;  /* 0x0000000b00057c82 */ /* 0x000fe20008000000 */
[----:B------:R-:W-:Y:S02]  /*5920*/  UIMAD.WIDE.U32 UR10, UR7, UR40, URZ ;  /* 0x00000028070a72a5 */ /* 0x000fe4000f8e00ff */
[----:B------:R-:W-:Y:S02]  /*5930*/  USHF.R.U32.HI UR12, URZ, UR53, UR5 ;  /* 0x00000035ff0c7299 */ /* 0x000fe40008011605 */
[----:B------:R-:W-:Y:S01]  /*5940*/  USEL UR6, UR37, UR6, !UP0 ;  /* 0x0000000625067287 */ /* 0x000fe2000c000000 */
[----:B------:R-:W-:Y:S02]  /*5950*/  UMOV UR5, UR9 ;  /* 0x0000000900057c82 */ /* 0x000fe40008000000 */
[----:B------:R-:W-:Y:S01]  /*5960*/  UMOV UR10, UR11 ;  /* 0x0000000b000a7c82 */ /* 0x000fe20008000000 */
[----:B------:R-:W-:Y:S02]  /*5970*/  @UP2 USHF.R.U32.HI UR4, URZ, UR41, UR5 ;  /* 0x00000029ff042299 */ /* 0x000fe40008011605 */
[----:B------:R-:W-:Y:S02]  /*5980*/  @UP2 USHF.R.U32.HI UR7, URZ, UR41, UR10 ;  /* 0x00000029ff072299 */ /* 0x000fe4000801160a */
[----:B------:R-:W-:Y:S02]  /*5990*/  UIMAD UR4, UR42, UR4, URZ ;  /* 0x000000042a0472a4 */ /* 0x000fe4000f8e02ff */
[----:B------:R-:W-:Y:S02]  /*59a0*/  UIMAD.WIDE.U32 UR10, UR6, UR40, URZ ;  /* 0x00000028060a72a5 */ /* 0x000fe4000f8e00ff */
[----:B------:R-:W-:Y:S02]  /*59b0*/  USEL UR5, UR38, UR12, !UP1 ;  /* 0x0000000c26057287 */ /* 0x000fe4000c800000 */
[----:B------:R-:W-:Y:S02]  /*59c0*/  UIMAD UR8, UR42, UR7, URZ ;  /* 0x000000072a0872a4 */ /* 0x000fe4000f8e02ff */
[----:B------:R-:W-:Y:S03]  /*59d0*/  UISETP.GE.AND UP0, UPT, UR6, UR4, UPT ;  /* 0x000000040600728c */ /* 0x000fe6000bf06270 */
[----:B------:R-:W-:Y:S01]  /*59e0*/  UMOV UR4, UR11 ;  /* 0x0000000b00047c82 */ /* 0x000fe20008000000 */
[----:B------:R-:W-:Y:S02]  /*59f0*/  UISETP.GE.OR UP0, UPT, UR5, UR8, UP0 ;  /* 0x000000080500728c */ /* 0x000fe40008706670 */
[----:B------:R-:W-:Y:S02]  /*5a00*/  USHF.R.U32.HI UR4, URZ, UR41, UR4 ;  /* 0x00000029ff047299 */ /* 0x000fe40008011604 */
[----:B------:R-:W-:Y:S02]  /*5a10*/  UIMAD.WIDE.U32 UR8, UR5, UR40, URZ ;  /* 0x00000028050872a5 */ /* 0x000fe4000f8e00ff */
[----:B------:R-:W-:Y:S02]  /*5a20*/  USEL UR11, UR6, UR4, !UP2 ;  /* 0x00000004060b7287 */ /* 0x000fe4000d000000 */
[----:B------:R-:W-:Y:S02]  /*5a30*/  UIADD3 UR8, UPT, UPT, -UR5, URZ, URZ ;  /* 0x000000ff05087290 */ /* 0x000fe4000fffe1ff */
[----:B------:R-:W-:Y:S01]  /*5a40*/  UIADD3 UR10, UPT, UPT, -UR11, URZ, URZ ;  /* 0x000000ff0b0a7290 */ /* 0x000fe2000fffe1ff */
[----:B------:R-:W-:Y:S01]  /*5a50*/  @!UP0 UMOV UR4, UR9 ;  /* 0x0000000900048c82 */ /* 0x000fe20008000000 */
[----:B------:R-:W-:Y:S02]  /*5a60*/  UIADD3 UR9, UPT, UPT, -UR6, URZ, URZ ;  /* 0x000000ff06097290 */ /* 0x000fe4000fffe1ff */
[----:B------:R-:W-:Y:S02]  /*5a70*/  @!UP0 USHF.R.U32.HI UR4, URZ, UR41, UR4 ;  /* 0x00000029ff048299 */ /* 0x000fe40008011604 */
[----:B------:R-:W-:Y:S02]  /*5a80*/  UIMAD UR10, UR42, UR10, UR6 ;  /* 0x0000000a2a0a72a4 */ /* 0x000fe4000f8e0206 */
[----:B------:R-:W-:Y:S04]  /*5a90*/  @!UP0 USEL UR4, UR5, UR4, !UP2 ;  /* 0x0000000405048287 */ /* 0x000fe8000d000000 */
[----:B------:R-:W-:Y:S02]  /*5aa0*/  @!UP0 UIMAD UR10, UR7, UR10, UR4 ;  /* 0x0000000a070a82a4 */ /* 0x000fe4000f8e0204 */
[----:B------:R-:W-:Y:S02]  /*5ab0*/  @!UP0 UIADD3 UR11, UPT, UPT, UR11, -UR4, URZ ;  /* 0x800000040b0b8290 */ /* 0x000fe4000fffe0ff */
[----:B------:R-:W-:Y:S02]  /*5ac0*/  UIMAD UR7, UR43, UR8, UR38 ;  /* 0x000000082b0772a4 */ /* 0x000fe4000f8e0226 */
[----:B------:R-:W-:Y:S02]  /*5ad0*/  @!UP0 UIMAD UR6, UR11, UR42, UR5 ;  /* 0x0000002a0b0682a4 */ /* 0x000fe4000f8e0205 */
[----:B------:R-:W-:Y:S01]  /*5ae0*/  UIMAD UR4, UR54, UR9, UR37 ;  /* 0x00000009360472a4 */ /* 0x000fe2000f8e0225 */
[----:B------:R-:W-:Y:S02]  /*5af0*/  @!UP0 UMOV UR5, UR10 ;  /* 0x0000000a00058c82 */ /* 0x000fe40008000000 */
[----:B------:R-:W-:Y:S02]  /*5b00*/  UIMAD UR38, UR5, UR43, UR7 ;  /* 0x0000002b052672a4 */ /* 0x000fe4000f8e0207 */
[----:B------:R-:W-:Y:S11]  /*5b10*/  UIMAD UR37, UR6, UR54, UR4 ;  /* 0x00000036062572a4 */ /* 0x000ff6000f8e0204 */
[----:B------:R-:W-:Y:S01]  /*5b20*/  @!UPT UIADD3 URZ, UPT, UPT, URZ, URZ, URZ ;  /* 0x000000fffffff290 */ /* 0x000fe2000fffe0ff */
.L_x_97:
[----:B------:R-:W-:Y:S01]  /*5b30*/  UISETP.NE.AND UP0, UPT, UR39, 0x1, UPT ;  /* 0x000000012700788c */ /* 0x000fe2000bf05270 */
[----:B------:R-:W-:Y:S01]  /*5b40*/  LOP3.LUT P0, RZ, R86, 0x3f0, RZ, 0xc0, !PT ;  /* 0x000003f056ff7812 */ /* 0x000fe2000780c0ff */
[----:B------:R-:W-:Y:S01]  /*5b50*/  USHF.L.U32 UR50, UR30, 0x6, URZ ;  /* 0x000000061e327899 */ /* 0x000fe200080006ff */
[----:B------:R-:W-:Y:S01]  /*5b60*/  BSSY.RECONVERGENT B6, `(.L_x_98) ;  /* 0x0000034000067945 */ /* 0x000fe20003800200 */
[----:B------:R-:W-:Y:S01]  /*5b70*/  USHF.L.U32 UR49, UR31, 0x8, URZ ;  /* 0x000000081f317899 */ /* 0x000fe200080006ff */
[----:B------:R-:W-:Y:S06]  /*5b80*/  IADD3 R88, PT, PT, R88, 0x1, RZ ;  /* 0x0000000158587810 */ /* 0x000fec0007ffe0ff */
[----:B------:R-:W2:Y:S01]  /*5b90*/  @!UP0 LDCU.128 UR12, c[0x0][0xb10] ;  /* 0x00016200ff0c87ac */ /* 0x000ea20008000c00 */
[----:B------:R-:W3:Y:S01]  /*5ba0*/  @!UP0 LDCU UR5, c[0x0][0xb0c] ;  /* 0x00016180ff0587ac */ /* 0x000ee20008000800 */
[----:B------:R-:W4:Y:S01]  /*5bb0*/  @!UP0 LDCU UR10, c[0x0][0xb20] ;  /* 0x00016400ff0a87ac */ /* 0x000f220008000800 */
[----:B--2---:R-:W-:Y:S02]  /*5bc0*/  UIMAD.WIDE.U32 UR8, UR38, UR12, URZ ;  /* 0x0000000c260872a5 */ /* 0x004fe4000f8e00ff */
[----:B------:R-:W-:Y:S02]  /*5bd0*/  UIMAD.WIDE.U32 UR6, UR37, UR15, URZ ;  /* 0x0000000f250672a5 */ /* 0x000fe4000f8e00ff */
[----:B------:R-:W-:Y:S03]  /*5be0*/  @!UP0 UISETP.NE.AND UP1, UPT, UR14, 0x1, UPT ;  /* 0x000000010e00888c */ /* 0x000fe6000bf25270 */
[----:B------:R-:W-:Y:S01]  /*5bf0*/  @!UP0 UMOV UR4, UR9 ;  /* 0x0000000900048c82 */ /* 0x000fe20008000000 */
[----:B---3--:R-:W-:Y:S02]  /*5c00*/  @!UP0 UISETP.NE.AND UP2, UPT, UR5, 0x1, UPT ;  /* 0x000000010500888c */ /* 0x008fe4000bf45270 */
[----:B------:R-:W-:Y:S01]  /*5c10*/  @!UP0 USHF.R.U32.HI UR4, URZ, UR13, UR4 ;  /* 0x0000000dff048299 */ /* 0x000fe20008011604 */
[----:B------:R-:W-:Y:S02]  /*5c20*/  @!UP0 UMOV UR6, UR7 ;  /* 0x0000000700068c82 */ /* 0x000fe40008000000 */
[----:B----4-:R-:W-:Y:S02]  /*5c30*/  @!UP0 USHF.R.U32.HI UR6, URZ, UR10, UR6 ;  /* 0x0000000aff068299 */ /* 0x010fe40008011606 */
[----:B------:R-:W-:Y:S02]  /*5c40*/  @!UP0 USEL UR7, UR38, UR4, !UP2 ;  /* 0x0000000426078287 */ /* 0x000fe4000d000000 */
[----:B------:R-:W-:Y:S04]  /*5c50*/  @!UP0 USEL UR6, UR37, UR6, !UP1 ;  /* 0x0000000625068287 */ /* 0x000fe8000c800000 */
[----:B------:R-:W-:Y:S02]  /*5c60*/  @!UP0 UIADD3 UR4, UPT, UPT, -UR7, UR6, URZ ;  /* 0x0000000607048290 */ /* 0x000fe4000fffe1ff */
[----:B------:R-:W-:Y:S02]  /*5c70*/  @!UP0 UIADD3 UR6, UPT, UPT, UR7, -UR6, URZ ;  /* 0x8000000607068290 */ /* 0x000fe4000fffe0ff */
[----:B------:R-:W-:Y:S02]  /*5c80*/  @!UP0 UIMAD UR38, UR4, UR5, UR38 ;  /* 0x00000005042682a4 */ /* 0x000fe4000f8e0226 */
[----:B------:R-:W-:Y:S01]  /*5c90*/  @!UP0 UIMAD UR37, UR6, UR14, UR37 ;  /* 0x0000000e062582a4 */ /* 0x000fe2000f8e0225 */
[----:B------:R-:W-:Y:S11]  /*5ca0*/  @!P0 BRA `(.L_x_99) ;  /* 0x00000000007c8947 */ /* 0x000ff60003800000 */
[----:B------:R-:W2:Y:S01]  /*5cb0*/  LDCU.64 UR8, c[0x4][0x80] ;  /* 0x01001000ff0877ac */ /* 0x000ea20008000a00 */
[----:B------:R-:W-:Y:S01]  /*5cc0*/  MOV R2, 0x0 ;  /* 0x0000000000027802 */ /* 0x000fe20000000f00 */
[----:B------:R-:W-:Y:S02]  /*5cd0*/  HFMA2 R12, -RZ, RZ, 0, 5.9604644775390625e-08 ;  /* 0x00000001ff0c7431 */ /* 0x000fe400000001ff */
[----:B------:R-:W-:Y:S01]  /*5ce0*/  IMAD.MOV.U32 R8, RZ, RZ, 0x70 ;  /* 0x00000070ff087424 */ /* 0x000fe200078e00ff */
[----:B------:R3:W4:Y:S01]  /*5cf0*/  LDC.64 R14, c[0x4][R2] ;  /* 0x01000000020e7b82 */ /* 0x0007220000000a00 */
[----:B------:R-:W1:Y:S01]  /*5d00*/  LDCU.64 UR6, c[0x4][0x88] ;  /* 0x01001100ff0677ac */ /* 0x000e620008000a00 */
[----:B------:R-:W-:Y:S01]  /*5d10*/  IMAD.MOV.U32 R13, RZ, RZ, RZ ;  /* 0x000000ffff0d7224 */ /* 0x000fe200078e00ff */
[----:B------:R-:W1:Y:S01]  /*5d20*/  LDCU.64 UR4, c[0x4][0x8] ;  /* 0x01000100ff0477ac */ /* 0x000e620008000a00 */
[----:B--2---:R-:W-:Y:S01]  /*5d30*/  MOV R5, UR9 ;  /* 0x0000000900057c02 */ /* 0x004fe20008000f00 */
[----:B------:R-:W-:Y:S01]  /*5d40*/  IMAD.U32 R4, RZ, RZ, UR8 ;  /* 0x00000008ff047e24 */ /* 0x000fe2000f8e00ff */
[----:B-1----:R-:W-:Y:S01]  /*5d50*/  MOV R7, UR7 ;  /* 0x0000000700077c02 */ /* 0x002fe20008000f00 */
[----:B------:R-:W-:Y:S01]  /*5d60*/  IMAD.U32 R6, RZ, RZ, UR6 ;  /* 0x00000006ff067e24 */ /* 0x000fe2000f8e00ff */
[----:B------:R-:W-:Y:S01]  /*5d70*/  MOV R11, UR5 ;  /* 0x00000005000b7c02 */ /* 0x000fe20008000f00 */
[----:B------:R-:W-:Y:S02]  /*5d80*/  IMAD.U32 R10, RZ, RZ, UR4 ;  /* 0x00000004ff0a7e24 */ /* 0x000fe4000f8e00ff */
[----:B------:R-:W-:Y:S07]  /*5d90*/  LEPC R20, `(.L_x_100) ;  /* 0x000000001014794e */ /* 0x000fee0000000000 */
[----:B---345:R-:W-:Y:S05]  /*5da0*/  CALL.ABS.NOINC R14 ;  /* 0x000000000e007343 */ /* 0x038fea0003c00000 */
.L_x_100:
[----:B------:R-:W1:Y:S01]  /*5db0*/  LDCU.64 UR8, c[0x4][0x80] ;  /* 0x01001000ff0877ac */ /* 0x000e620008000a00 */
[----:B------:R-:W2:Y:S01]  /*5dc0*/  LDC.64 R2, c[0x4][R2] ;  /* 0x0100000002027b82 */ /* 0x000ea20000000a00 */
[----:B------:R-:W-:Y:S02]  /*5dd0*/  HFMA2 R12, -RZ, RZ, 0, 5.9604644775390625e-08 ;  /* 0x00000001ff0c7431 */ /* 0x000fe400000001ff */
[----:B------:R-:W-:Y:S02]  /*5de0*/  IMAD.MOV.U32 R8, RZ, RZ, 0x70 ;  /* 0x00000070ff087424 */ /* 0x000fe400078e00ff */
[----:B------:R-:W-:Y:S01]  /*5df0*/  IMAD.MOV.U32 R13, RZ, RZ, RZ ;  /* 0x000000ffff0d7224 */ /* 0x000fe200078e00ff */
[----:B------:R-:W3:Y:S01]  /*5e00*/  LDCU.64 UR6, c[0x4][0x88] ;  /* 0x01001100ff0677ac */ /* 0x000ee20008000a00 */
[----:B------:R-:W4:Y:S01]  /*5e10*/  LDCU.64 UR4, c[0x4][0x8] ;  /* 0x01000100ff0477ac */ /* 0x000f220008000a00 */
[----:B-1----:R-:W-:Y:S02]  /*5e20*/  MOV R4, UR8 ;  /* 0x0000000800047c02 */ /* 0x002fe40008000f00 */
[----:B------:R-:W-:Y:S02]  /*5e30*/  MOV R5, UR9 ;  /* 0x0000000900057c02 */ /* 0x000fe40008000f00 */
[----:B---3--:R-:W-:Y:S01]  /*5e40*/  MOV R7, UR7 ;  /* 0x0000000700077c02 */ /* 0x008fe20008000f00 */
[----:B------:R-:W-:Y:S01]  /*5e50*/  IMAD.U32 R6, RZ, RZ, UR6 ;  /* 0x00000006ff067e24 */ /* 0x000fe2000f8e00ff */
[----:B----4-:R-:W-:Y:S01]  /*5e60*/  MOV R11, UR5 ;  /* 0x00000005000b7c02 */ /* 0x010fe20008000f00 */
[----:B------:R-:W-:Y:S02]  /*5e70*/  IMAD.U32 R10, RZ, RZ, UR4 ;  /* 0x00000004ff0a7e24 */ /* 0x000fe4000f8e00ff */
[----:B------:R-:W-:Y:S07]  /*5e80*/  LEPC R20, `(.L_x_99) ;  /* 0x000000001014794e */ /* 0x000fee0000000000 */
[----:B--2---:R-:W-:Y:S05]  /*5e90*/  CALL.ABS.NOINC R2 ;  /* 0x0000000002007343 */ /* 0x004fea0003c00000 */
.L_x_99:
[----:B------:R-:W-:Y:S05]  /*5ea0*/  BSYNC.RECONVERGENT B6 ;  /* 0x0000000000067941 */ /* 0x000fea0003800200 */
.L_x_98:
[----:B------:R-:W-:Y:S01]  /*5eb0*/  R2UR UR4, R85 ;  /* 0x00000000550472ca */ /* 0x000fe200000e0000 */
[----:B------:R-:W-:Y:S01]  /*5ec0*/  UISETP.NE.U32.AND UP0, UPT, UR62, URZ, UPT ;  /* 0x000000ff3e00728c */ /* 0x000fe2000bf05070 */
[----:B------:R-:W-:Y:S02]  /*5ed0*/  ISETP.NE.U32.AND P4, PT, R78, RZ, PT ;  /* 0x000000ff4e00720c */ /* 0x000fe40003f85070 */
[----:B------:R-:W-:Y:S01]  /*5ee0*/  ISETP.NE.U32.AND P2, PT, RZ, UR56, PT ;  /* 0x00000038ff007c0c */ /* 0x000fe2000bf45070 */
[----:B------:R-:W-:Y:S01]  /*5ef0*/  UISETP.NE.AND.EX UP1, UPT, UR63, URZ, UPT, UP0 ;  /* 0x000000ff3f00728c */ /* 0x000fe2000bf25300 */
[----:B------:R-:W-:Y:S01]  /*5f00*/  ISETP.NE.AND.EX P4, PT, R79, RZ, PT, P4 ;  /* 0x000000ff4f00720c */ /* 0x000fe20003f85340 */
[----:B------:R-:W-:Y:S01]  /*5f10*/  UPLOP3.LUT UP0, UPT, UPT, UPT, UPT, 0x40, 0x4 ;  /* 0x000000000004789c */ /* 0x000fe20003f0e870 */
[----:B------:R-:W-:Y:S05]  /*5f20*/  ISETP.NE.AND.EX P2, PT, RZ, UR57, PT, P2 ;  /* 0x00000039ff007c0c */ /* 0x000fea000bf45320 */
[----:B------:R-:W-:Y:S06]  /*5f30*/  UISETP.NE.AND UP2, UPT, UR4, URZ, UPT ;  /* 0x000000ff0400728c */ /* 0x000fec000bf45270 */
[----:B------:R-:W-:Y:S05]  /*5f40*/  PLOP3.LUT P1, PT, PT, PT, UP2, 0x80, 0x8 ;  /* 0x000000000008781c */ /* 0x000fea0003f2f028 */
[----:B------:R-:W-:Y:S06]  /*5f50*/  @UP2 UPLOP3.LUT UP0, UPT, UPT, UPT, UP1, 0x80, 0x8 ;  /* 0x000000000008289c */ /* 0x000fec0003f0f010 */
[----:B------:R-:W-:Y:S01]  /*5f60*/  PLOP3.LUT P0, PT, PT, PT, UP0, 0x80, 0x8 ;  /* 0x000000000008781c */ /* 0x000fe20003f0f008 */
[----:B------:R-:W-:Y:S01]  /*5f70*/  @!UPT UIADD3 URZ, UPT, UPT, URZ, URZ, URZ ;  /* 0x000000fffffff290 */ /* 0x000fe2000fffe0ff */
[----:B------:R-:W-:Y:S11]  /*5f80*/  BRA.U !UP1, `(.L_x_101) ;  /* 0x00000001093c7547 */ /* 0x000ff6000b800000 */
[----:B------:R-:W-:Y:S01]  /*5f90*/  UISETP.NE.U32.AND UP0, UPT, UR56, URZ, UPT ;  /* 0x000000ff3800728c */ /* 0x000fe2000bf05070 */
[----:B-1----:R-:W-:Y:S01]  /*5fa0*/  HFMA2 R0, -RZ, RZ, 0, 5.9604644775390625e-08 ;  /* 0x00000001ff007431 */ /* 0x002fe200000001ff */
[----:B------:R-:W1:Y:S01]  /*5fb0*/  LDCU.64 UR8, c[0x0][0x358] ;  /* 0x00006b00ff0877ac */ /* 0x000e620008000a00 */
[----:B------:R-:W-:Y:S01]  /*5fc0*/  IMAD.MOV.U32 R81, RZ, RZ, 0x1 ;  /* 0x00000001ff517424 */ /* 0x000fe200078e00ff */
[----:B------:R-:W-:Y:S06]  /*5fd0*/  UISETP.NE.AND.EX UP0, UPT, UR57, URZ, UPT, UP0 ;  /* 0x000000ff3900728c */ /* 0x000fec000bf05300 */
        /* <DEDUP_REMOVED lines=9> */
[----:B--23--:R-:W-:Y:S02]  /*6070*/  @!P3 IMAD.U32 R41, RZ, RZ, UR4 ;  /* 0x00000004ff29be24 */ /* 0x00cfe4000f8e00ff */
.L_x_101:
[----:B------:R-:W-:Y:S05]  /*6080*/  @!P4 BRA `(.L_x_102) ;  /* 0x000000000024c947 */ /* 0x000fea0003800000 */
[----:B------:R-:W-:Y:S01]  /*6090*/  ISETP.NE.U32.AND P3, PT, R76, RZ, PT ;  /* 0x000000ff4c00720c */ /* 0x000fe20003f65070 */
[----:B------:R-:W2:Y:S03]  /*60a0*/  LDCU.64 UR4, c[0x0][0x358] ;  /* 0x00006b00ff0477ac */ /* 0x000ea60008000a00 */
[----:B------:R-:W-:Y:S11]  /*60b0*/  ISETP.NE.AND.EX P3, PT, R77, RZ, PT, P3 ;  /* 0x000000ff4d00720c */ /* 0x000ff60003f65330 */
[----:B------:R-:W-:Y:S02]  /*60c0*/  @!UPT UIADD3 URZ, UPT, UPT, URZ, URZ, URZ ;  /* 0x000000fffffff290 */ /* 0x000fe4000fffe0ff */
[----:B------:R-:W3:Y:S01]  /*60d0*/  @P3 LDC.64 R2, c[0x0][0x8a8] ;  /* 0x00022a00ff023b82 */ /* 0x000ee20000000a00 */
[----:B-1----:R-:W-:Y:S04]  /*60e0*/  @P3 IMAD R0, R78, UR36, RZ ;  /* 0x000000244e003c24 */ /* 0x002fe8000f8e02ff */
[----:B---3--:R-:W-:Y:S05]  /*60f0*/  @P3 IMAD.WIDE R2, R0, 0x4, R2 ;  /* 0x0000000400023825 */ /* 0x008fea00078e0202 */
[----:B--2--5:R2:W5:Y:S02]  /*6100*/  @P3 LDG.E R38, desc[UR4][R2.64] ;  /* 0x0000000402263981 */ /* 0x024564000c1e1900 */
[----:B--2---:R-:W3:Y:S02]  /*6110*/  @!P3 LDC R38, c[0x0][0x8a0] ;  /* 0x00022800ff26bb82 */ /* 0x004ee40000000800 */
.L_x_102:
[----:B-----5:R-:W-:Y:S01]  /*6120*/  FSETP.NEU.AND P3, PT, R41, RZ, PT ;  /* 0x000000ff2900720b */ /* 0x020fe20003f6d000 */
[----:B------:R-:W-:Y:S01]  /*6130*/  IMAD.SHL.U32 R47, R80, 0x2, RZ ;  /* 0x00000002502f7824 */ /* 0x000fe200078e00ff */
[----:B------:R-:W-:Y:S01]  /*6140*/  SEL R5, RZ, 0xffffffff, P2 ;  /* 0xffffffffff057807 */ /* 0x000fe20001000000 */
[----:B------:R-:W-:Y:S01]  /*6150*/  BSSY B1, `(.L_x_103) ;  /* 0x0000044000017945 */ /* 0x000fe20003800000 */
[----:B------:R-:W-:Y:S01]  /*6160*/  @P1 LOP3.LUT P2, RZ, R81, 0xff, RZ, 0xc0, !PT ;  /* 0x000000ff51ff1812 */ /* 0x000fe2000784c0ff */
[----:B------:R-:W-:Y:S01]  /*6170*/  VIADD R97, R47, UR44 ;  /* 0x0000002c2f617c36 */ /* 0x000fe20008000000 */
[----:B------:R-:W-:Y:S01]  /*6180*/  @P1 SEL R2, RZ, 0xffffffff, P3 ;  /* 0xffffffffff021807 */ /* 0x000fe20001800000 */
[----:B------:R-:W-:Y:S01]  /*6190*/  IMAD.MOV.U32 R60, RZ, RZ, 0x1 ;  /* 0x00000001ff3c7424 */ /* 0x000fe200078e00ff */
[----:B------:R-:W-:Y:S01]  /*61a0*/  LOP3.LUT R91, R91, 0x1, RZ, 0x3c, !PT ;  /* 0x000000015b5b7812 */ /* 0x000fe200078e3cff */
[----:B------:R-:W-:Y:S01]  /*61b0*/  IMAD.MOV.U32 R46, RZ, RZ, RZ ;  /* 0x000000ffff2e7224 */ /* 0x000fe200078e00ff */
[----:B------:R-:W-:Y:S02]  /*61c0*/  @P0 SEL R2, R5, R2, !P2 ;  /* 0x0000000205020207 */ /* 0x000fe40005000000 */
[----:B------:R-:W-:Y:S02]  /*61d0*/  CS2R R74, SRZ ;  /* 0x00000000004a7805 */ /* 0x000fe4000001ff00 */
[----:B------:R-:W-:Y:S02]  /*61e0*/  LEA R98, R36, UR44, 0x3 ;  /* 0x0000002c24627c11 */ /* 0x000fe4000f8e18ff */
[----:B------:R-:W-:Y:S02]  /*61f0*/  CS2R R72, SRZ ;  /* 0x0000000000487805 */ /* 0x000fe4000001ff00 */
[----:B------:R-:W-:Y:S02]  /*6200*/  @P1 LOP3.LUT R2, R2, 0x1, RZ, 0xc0, !PT ;  /* 0x0000000102021812 */ /* 0x000fe400078ec0ff */
[----:B------:R-:W-:Y:S02]  /*6210*/  CS2R R66, SRZ ;  /* 0x0000000000427805 */ /* 0x000fe4000001ff00 */
[----:B------:R-:W-:Y:S02]  /*6220*/  SHF.L.U32 R3, R90, 0x1f, RZ ;  /* 0x0000001f5a037819 */ /* 0x000fe400000006ff */
[----:B------:R-:W-:Y:S02]  /*6230*/  CS2R R64, SRZ ;  /* 0x0000000000407805 */ /* 0x000fe4000001ff00 */
[----:B------:R-:W-:Y:S02]  /*6240*/  ISETP.NE.U32.OR P6, PT, R2, 0x1, !P1 ;  /* 0x000000010200780c */ /* 0x000fe40004fc5470 */
[----:B------:R-:W-:Y:S02]  /*6250*/  CS2R R58, SRZ ;  /* 0x00000000003a7805 */ /* 0x000fe4000001ff00 */
[----:B------:R-:W-:Y:S02]  /*6260*/  PLOP3.LUT P2, PT, PT, PT, UP1, 0x80, 0x8 ;  /* 0x000000000008781c */ /* 0x000fe40003f4f018 */
[----:B------:R-:W-:Y:S02]  /*6270*/  CS2R R56, SRZ ;  /* 0x0000000000387805 */ /* 0x000fe4000001ff00 */
[----:B------:R-:W-:Y:S02]  /*6280*/  LEA.HI R39, R36, R36, RZ, 0x1 ;  /* 0x0000002424277211 */ /* 0x000fe400078f08ff */
[----:B------:R-:W-:Y:S02]  /*6290*/  CS2R R50, SRZ ;  /* 0x0000000000327805 */ /* 0x000fe4000001ff00 */
[----:B------:R-:W-:Y:S02]  /*62a0*/  LOP3.LUT P4, R87, R81, 0xff, RZ, 0xc0, !PT ;  /* 0x000000ff51577812 */ /* 0x000fe4000788c0ff */
[----:B------:R-:W-:Y:S02]  /*62b0*/  CS2R R48, SRZ ;  /* 0x0000000000307805 */ /* 0x000fe4000001ff00 */
[----:B------:R-:W-:Y:S01]  /*62c0*/  SEL R2, RZ, 0xffffffff, P3 ;  /* 0xffffffffff027807 */ /* 0x000fe20001800000 */
[C---:B-1----:R-:W-:Y:S01]  /*62d0*/  IMAD.SHL.U32 R0, R39.reuse, 0x80, RZ ;  /* 0x0000008027007824 */ /* 0x042fe200078e00ff */
[----:B------:R-:W-:Y:S01]  /*62e0*/  LOP3.LUT R39, R39, 0xffe, RZ, 0xc0, !PT ;  /* 0x00000ffe27277812 */ /* 0x000fe200078ec0ff */
[----:B------:R-:W-:Y:S01]  /*62f0*/  VIADD R99, R97, 0x400 ;  /* 0x0000040061637836 */ /* 0x000fe20000000000 */
[----:B------:R-:W-:Y:S01]  /*6300*/  P2R R95, PR, RZ, 0x40 ;  /* 0x00000040ff5f7803 */ /* 0x000fe20000000000 */
[----:B------:R-:W-:Y:S01]  /*6310*/  IMAD.IADD R96, R92, 0x1, R97 ;  /* 0x000000015c607824 */ /* 0x000fe200078e0261 */
[----:B------:R-:W-:Y:S01]  /*6320*/  @P6 SHF.L.U32 R4, R91, 0x1f, RZ ;  /* 0x0000001f5b046819 */ /* 0x000fe200000006ff */
[----:B------:R-:W-:Y:S01]  /*6330*/  IMAD.IADD R39, R36, 0x1, -R39 ;  /* 0x0000000124277824 */ /* 0x000fe200078e0a27 */
[----:B------:R-:W-:Y:S02]  /*6340*/  @P2 SEL R2, R5, R2, !P4 ;  /* 0x0000000205022207 */ /* 0x000fe40006000000 */
[----:B------:R-:W1:Y:S01]  /*6350*/  @P6 SYNCS.PHASECHK.TRANS64.TRYWAIT P1, [UR44+0x90], R4 ;  /* 0x00009004ff0065a7 */ /* 0x000e62000802112c */
[----:B------:R-:W-:Y:S02]  /*6360*/  LOP3.LUT R0, R0, 0xffffff00, RZ, 0xc0, !PT ;  /* 0xffffff0000007812 */ /* 0x000fe400078ec0ff */
[----:B------:R-:W-:Y:S03]  /*6370*/  LOP3.LUT R2, R2, 0x1, RZ, 0xc0, !PT ;  /* 0x0000000102027812 */ /* 0x000fe600078ec0ff */
[----:B------:R-:W-:Y:S01]  /*6380*/  IMAD.IADD R0, R37, 0x1, R0 ;  /* 0x0000000125007824 */ /* 0x000fe200078e0200 */
[----:B------:R-:W-:Y:S03]  /*6390*/  ISETP.NE.U32.AND P5, PT, R2, 0x1, PT ;  /* 0x000000010200780c */ /* 0x000fe60003fa5070 */
[----:B------:R-:W-:Y:S01]  /*63a0*/  IMAD R39, R39, 0x100000, R0 ;  /* 0x0010000027277824 */ /* 0x000fe200078e0200 */
[----:B------:R-:W-:Y:S01]  /*63b0*/  P2R R61, PR, RZ, 0x20 ;  /* 0x00000020ff3d7803 */ /* 0x000fe20000000000 */
[----:B------:R2:W4:Y:S01]  /*63c0*/  SYNCS.PHASECHK.TRANS64.TRYWAIT P0, [R98+URZ+0x100], R3 ;  /* 0x00010003620075a7 */ /* 0x00052200080011ff */
[----:B-1----:R-:W-:Y:S01]  /*63d0*/  @P6 SEL R60, RZ, 0x1, !P1 ;  /* 0x00000001ff3c6807 */ /* 0x002fe20004800000 */
[----:B--2---:R-:W-:Y:S06]  /*63e0*/  @!P6 BRA `(.L_x_104) ;  /* 0x000000000068e947 */ /* 0x004fec0003800000 */
[C---:B------:R-:W-:Y:S01]  /*63f0*/  @P5 IMAD R5, R93.reuse, 0x2, R99 ;  /* 0x000000025d055824 */ /* 0x040fe200078e0263 */
[----:B------:R-:W-:Y:S01]  /*6400*/  ISETP.NE.AND P1, PT, R60, RZ, PT ;  /* 0x000000ff3c00720c */ /* 0x000fe20003f25270 */
[----:B------:R-:W-:Y:S01]  /*6410*/  @P5 IMAD R2, R93, 0x2, R97 ;  /* 0x000000025d025824 */ /* 0x000fe200078e0261 */
[----:B------:R-:W-:Y:S01]  /*6420*/  BSSY B0, `(.L_x_105) ;  /* 0x000000e000007945 */ /* 0x000fe20003800000 */
[----:B------:R-:W-:Y:S01]  /*6430*/  IMAD.MOV.U32 R74, RZ, RZ, RZ ;  /* 0x000000ffff4a7224 */ /* 0x000fe200078e00ff */
[----:B------:R-:W-:Y:S01]  /*6440*/  CS2R R66, SRZ ;  /* 0x0000000000427805 */ /* 0x000fe2000001ff00 */
[----:B------:R-:W-:Y:S01]  /*6450*/  @P5 IMAD.IADD R4, R92, 0x1, R5 ;  /* 0x000000015c045824 */ /* 0x000fe200078e0205 */
[----:B------:R-:W-:Y:S02]  /*6460*/  CS2R R64, SRZ ;  /* 0x0000000000407805 */ /* 0x000fe4000001ff00 */
[----:B------:R-:W-:Y:S02]  /*6470*/  CS2R R72, SRZ ;  /* 0x0000000000487805 */ /* 0x000fe4000001ff00 */
[----:B------:R-:W-:Y:S02]  /*6480*/  CS2R R50, SRZ ;  /* 0x0000000000327805 */ /* 0x000fe4000001ff00 */
[----:B------:R-:W-:Y:S02]  /*6490*/  CS2R R48, SRZ ;  /* 0x0000000000307805 */ /* 0x000fe4000001ff00 */
[----:B------:R-:W-:Y:S02]  /*64a0*/  CS2R R58, SRZ ;  /* 0x00000000003a7805 */ /* 0x000fe4000001ff00 */
[----:B------:R-:W-:Y:S01]  /*64b0*/  CS2R R56, SRZ ;  /* 0x0000000000387805 */ /* 0x000fe2000001ff00 */
[----:B------:R-:W-:Y:S06]  /*64c0*/  @P1 BRA `(.L_x_106) ;  /* 0x00000000000c1947 */ /* 0x000fec0003800000 */
[----:B------:R-:W-:Y:S04]  /*64d0*/  SHF.L.U32 R5, R91, 0x1f, RZ ;  /* 0x0000001f5b057819 */ /* 0x000fe800000006ff */
[----:B------:R-:W1:Y:S02]  /*64e0*/  SYNCS.PHASECHK.TRANS64.TRYWAIT P1, [UR44+0x90], R5 ;  /* 0x00009005ff0075a7 */ /* 0x000e64000802112c */
[----:B-1----:R-:W-:Y:S05]  /*64f0*/  @!P1 BRA `(.L_x_107) ;  /* 0x0000004000109947 */ /* 0x002fea0003800000 */
.L_x_106:
[----:B------:R-:W-:Y:S05]  /*6500*/  BSYNC B0 ;  /* 0x0000000000007941 */ /* 0x000fea0003800000 */
.L_x_105:
[----:B------:R-:W-:Y:S01]  /*6510*/  ISETP.NE.AND P1, PT, R61, RZ, PT ;  /* 0x000000ff3d00720c */ /* 0x000fe20003f25270 */
[----:B------:R-:W-:Y:S11]  /*6520*/  HFMA2 R46, -RZ, RZ, 0, 5.9604644775390625e-08 ;  /* 0x00000001ff2e7431 */ /* 0x000ff600000001ff */
[----:B------:R-:W-:Y:S01]  /*6530*/  @!UPT UIADD3 URZ, UPT, UPT, URZ, URZ, URZ ;  /* 0x000000fffffff290 */ /* 0x000fe2000fffe0ff */
[----:B------:R-:W-:Y:S05]  /*6540*/  @P1 WARPSYNC.ALL ;  /* 0x0000000000001948 */ /* 0x000fea0003800000 */
[----:B------:R2:W1:Y:S04]  /*6550*/  @P1 LDSM.16.M88.4 R64, [R2+0x400] ;  /* 0x000400000240183b */ /* 0x0004680000000200 */
[----:B------:R2:W1:Y:S04]  /*6560*/  @P1 LDSM.16.M88.4 R72, [R4] ;  /* 0x000000000448183b */ /* 0x0004680000000200 */
[----:B------:R2:W1:Y:S04]  /*6570*/  @P1 LDSM.16.M88.4 R48, [R47+UR44+0x400] ;  /* 0x0004002c2f30183b */ /* 0x0004680008000200 */
[----:B------:R2:W1:Y:S02]  /*6580*/  @P1 LDSM.16.M88.4 R56, [R96+0x400] ;  /* 0x000400006038183b */ /* 0x0004640000000200 */
.L_x_104:
[----:B------:R-:W-:Y:S05]  /*6590*/  BSYNC B1 ;  /* 0x0000000000017941 */ /* 0x000fea0003800000 */
.L_x_103:
[----:B-1----:R-:W-:Y:S04]  /*65a0*/  SHF.R.U32.HI R5, RZ, 0x15, R39 ;  /* 0x00000015ff057819 */ /* 0x002fe80000011627 */
[----:B------:R-:W-:Y:S01]  /*65b0*/  LOP3.LUT P1, RZ, R5, 0x3, R82, 0x48, !PT ;  /* 0x0000000305ff7812 */ /* 0x000fe20007824852 */
[----:B------:R-:W-:Y:S01]  /*65c0*/  @!UPT UIADD3 URZ, UPT, UPT, URZ, URZ, URZ ;  /* 0x000000fffffff290 */ /* 0x000fe2000fffe0ff */
[----:B----4-:R-:W-:Y:S11]  /*65d0*/  @P0 BRA `(.L_x_108) ;  /* 0x0000000000080947 */ /* 0x010ff60003800000 */
[----:B------:R-:W1:Y:S02]  /*65e0*/  SYNCS.PHASECHK.TRANS64.TRYWAIT P0, [R98+URZ+0x100], R3 ;  /* 0x00010003620075a7 */ /* 0x000e6400080011ff */
[----:B-1----:R-:W-:Y:S05]  /*65f0*/  @!P0 BRA `(.L_x_109) ;  /* 0x0000003c00e88947 */ /* 0x002fea0003800000 */
.L_x_108:
[----:B------:R-:W-:Y:S05]  /*6600*/  @!P1 BRA `(.L_x_110) ;  /* 0x0000000000409947 */ /* 0x000fea0003800000 */
[----:B------:R-:W4:Y:S01]  /*6610*/  LDCU.64 UR8, c[0x4][0x70] ;  /* 0x01000e00ff0877ac */ /* 0x000f220008000a00 */
[----:B-1----:R-:W-:Y:S01]  /*6620*/  MOV R3, 0x0 ;  /* 0x0000000000037802 */ /* 0x002fe20000000f00 */
[----:B------:R-:W-:Y:S02]  /*6630*/  HFMA2 R12, -RZ, RZ, 0, 5.9604644775390625e-08 ;  /* 0x00000001ff0c7431 */ /* 0x000fe400000001ff */
[----:B------:R-:W-:Y:S02]  /*6640*/  IMAD.MOV.U32 R8, RZ, RZ, 0x192 ;  /* 0x00000192ff087424 */ /* 0x000fe400078e00ff */
[----:B------:R-:W-:Y:S01]  /*6650*/  IMAD.MOV.U32 R13, RZ, RZ, RZ ;  /* 0x000000ffff0d7224 */ /* 0x000fe200078e00ff */
[----:B------:R-:W1:Y:S01]  /*6660*/  LDCU.64 UR6, c[0x4][0x78] ;  /* 0x01000f00ff0677ac */ /* 0x000e620008000a00 */
[----:B--2---:R-:W2:Y:S01]  /*6670*/  LDC.64 R2, c[0x4][R3] ;  /* 0x0100000003027b82 */ /* 0x004ea20000000a00 */
[----:B------:R-:W5:Y:S01]  /*6680*/  LDCU.64 UR4, c[0x4][0x10] ;  /* 0x01000200ff0477ac */ /* 0x000f620008000a00 */
[----:B----4-:R-:W-:Y:S01]  /*6690*/  MOV R5, UR9 ;  /* 0x0000000900057c02 */ /* 0x010fe20008000f00 */
[----:B------:R-:W-:Y:S01]  /*66a0*/  IMAD.U32 R4, RZ, RZ, UR8 ;  /* 0x00000008ff047e24 */ /* 0x000fe2000f8e00ff */
[----:B-1----:R-:W-:Y:S01]  /*66b0*/  MOV R7, UR7 ;  /* 0x0000000700077c02 */ /* 0x002fe20008000f00 */
[----:B------:R-:W-:Y:S01]  /*66c0*/  IMAD.U32 R6, RZ, RZ, UR6 ;  /* 0x00000006ff067e24 */ /* 0x000fe2000f8e00ff */
[----:B-----5:R-:W-:Y:S01]  /*66d0*/  MOV R11, UR5 ;  /* 0x00000005000b7c02 */ /* 0x020fe20008000f00 */
[----:B------:R-:W-:Y:S02]  /*66e0*/  IMAD.U32 R10, RZ, RZ, UR4 ;  /* 0x00000004ff0a7e24 */ /* 0x000fe4000f8e00ff */
[----:B------:R-:W-:Y:S07]  /*66f0*/  LEPC R20, `(.L_x_110) ;  /* 0x000000001014794e */ /* 0x000fee0000000000 */
[----:B--23--:R-:W-:Y:S05]  /*6700*/  CALL.ABS.NOINC R2 ;  /* 0x0000000002007343 */ /* 0x00cfea0003c00000 */
.L_x_110:
[----:B------:R-:W-:Y:S05]  /*6710*/  WARPSYNC.ALL ;  /* 0x0000000000007948 */ /* 0x000fea0003800000 */
[----:B------:R-:W-:Y:S01]  /*6720*/  R2UR UR4, R39 ;  /* 0x00000000270472ca */ /* 0x000fe200000e0000 */
[--C-:B------:R-:W-:Y:S01]  /*6730*/  HADD2.F32 R40, -RZ, R48.reuse.H0_H0 ;  /* 0x20000030ff287230 */ /* 0x100fe20000004100 */
[----:B------:R-:W-:Y:S01]  /*6740*/  SHF.L.U32 R62, R93, 0x1, RZ ;  /* 0x000000015d3e7819 */ /* 0x000fe200000006ff */
[----:B------:R-:W-:Y:S01]  /*6750*/  HADD2.F32 R43, -RZ, R48.H1_H1 ;  /* 0x30000030ff2b7230 */ /* 0x000fe20000004100 */
[----:B------:R-:W-:Y:S01]  /*6760*/  ISETP.NE.AND P0, PT, R94, RZ, PT ;  /* 0x000000ff5e00720c */ /* 0x000fe20003f05270 */
[----:B------:R-:W-:Y:S01]  /*6770*/  HADD2.F32 R42, -RZ, R49.H0_H0 ;  /* 0x20000031ff2a7230 */ /* 0x000fe20000004100 */
[----:B------:R-:W-:Y:S01]  /*6780*/  IADD3 R99, PT, PT, R99, R62, RZ ;  /* 0x0000003e63637210 */ /* 0x000fe20007ffe0ff */
[----:B------:R-:W-:Y:S01]  /*6790*/  HADD2.F32 R45, -RZ, R51.H0_H0 ;  /* 0x20000033ff2d7230 */ /* 0x000fe20000004100 */
[----:B------:R-:W-:Y:S02]  /*67a0*/  BSSY.RECONVERGENT B0, `(.L_x_111) ;  /* 0x0000085000007945 */ /* 0x000fe40003800200 */
[----:B------:R-:W-:Y:S03]  /*67b0*/  IADD3 R100, PT, PT, R92, R99, RZ ;  /* 0x000000635c647210 */ /* 0x000fe60007ffe0ff */
[----:B--2---:R-:W3:Y:S02]  /*67c0*/  LDTM.16dp256bit.x8 R4, tmem[UR4] ;  /* 0x00000004000479ee */ /* 0x004ee400081a0000 */
[C---:B---3--:R-:W-:Y:S01]  /*67d0*/  FMUL R0, R38.reuse, R4 ;  /* 0x0000000426007220 */ /* 0x048fe20000400000 */
[C---:B------:R-:W-:Y:S01]  /*67e0*/  FMUL R2, R38.reuse, R5 ;  /* 0x0000000526027220 */ /* 0x040fe20000400000 */
[C---:B-1----:R-:W-:Y:S01]  /*67f0*/  FMUL R3, R38.reuse, R6 ;  /* 0x0000000626037220 */ /* 0x042fe20000400000 */
[C---:B------:R-:W-:Y:S01]  /*6800*/  FMUL R7, R38.reuse, R7 ;  /* 0x0000000726077220 */ /* 0x040fe20000400000 */
[C---:B------:R-:W-:Y:S01]  /*6810*/  FFMA R0, R41.reuse, R40, R0 ;  /* 0x0000002829007223 */ /* 0x040fe20000000000 */
[----:B------:R-:W-:Y:S02]  /*6820*/  HADD2.F32 R40, -RZ, R49.H1_H1 ;  /* 0x30000031ff287230 */ /* 0x000fe40000004100 */
[C---:B------:R-:W-:Y:S01]  /*6830*/  FFMA R2, R41.reuse, R43, R2 ;  /* 0x0000002b29027223 */ /* 0x040fe20000000002 */
[C---:B------:R-:W-:Y:S01]  /*6840*/  FFMA R3, R41.reuse, R42, R3 ;  /* 0x0000002a29037223 */ /* 0x040fe20000000003 */
[--C-:B------:R-:W-:Y:S02]  /*6850*/  HADD2.F32 R43, -RZ, R50.reuse.H0_H0 ;  /* 0x20000032ff2b7230 */ /* 0x100fe40000004100 */
[----:B------:R-:W-:Y:S01]  /*6860*/  FMUL R4, R38, R8 ;  /* 0x0000000826047220 */ /* 0x000fe20000400000 */
[----:B------:R-:W-:Y:S01]  /*6870*/  HADD2.F32 R42, -RZ, R50.H1_H1 ;  /* 0x30000032ff2a7230 */ /* 0x000fe20000004100 */
[----:B------:R-:W-:Y:S01]  /*6880*/  F2FP.F16.F32.PACK_AB R52, R2, R0 ;  /* 0x000000000234723e */ /* 0x000fe200000000ff */
[C---:B------:R-:W-:Y:S01]  /*6890*/  FFMA R7, R41.reuse, R40, R7 ;  /* 0x0000002829077223 */ /* 0x040fe20000000007 */
[----:B------:R-:W-:Y:S01]  /*68a0*/  FFMA R4, R41, R43, R4 ;  /* 0x0000002b29047223 */ /* 0x000fe20000000004 */
[C---:B------:R-:W-:Y:S01]  /*68b0*/  FMUL R5, R38.reuse, R9 ;  /* 0x0000000926057220 */ /* 0x040fe20000400000 */
[C---:B------:R-:W-:Y:S01]  /*68c0*/  FMUL R6, R38.reuse, R10 ;  /* 0x0000000a26067220 */ /* 0x040fe20000400000 */
[----:B------:R-:W-:Y:S01]  /*68d0*/  HADD2.F32 R40, -RZ, R51.H1_H1 ;  /* 0x30000033ff287230 */ /* 0x000fe20000004100 */
[----:B------:R-:W-:Y:S01]  /*68e0*/  F2FP.F16.F32.PACK_AB R53, R7, R3 ;  /* 0x000000030735723e */ /* 0x000fe200000000ff */
[C---:B------:R-:W-:Y:S01]  /*68f0*/  FFMA R5, R41.reuse, R42, R5 ;  /* 0x0000002a29057223 */ /* 0x040fe20000000005 */
[----:B------:R-:W-:Y:S01]  /*6900*/  FFMA R6, R41, R45, R6 ;  /* 0x0000002d29067223 */ /* 0x000fe20000000006 */
[C---:B------:R-:W-:Y:S01]  /*6910*/  FMUL R11, R38.reuse, R11 ;  /* 0x0000000b260b7220 */ /* 0x040fe20000400000 */
[--C-:B------:R-:W-:Y:S02]  /*6920*/  HADD2.F32 R43, -RZ, R56.reuse.H0_H0 ;  /* 0x20000038ff2b7230 */ /* 0x100fe40000004100 */
[C---:B------:R-:W-:Y:S01]  /*6930*/  FMUL R8, R38.reuse, R12 ;  /* 0x0000000c26087220 */ /* 0x040fe20000400000 */
[----:B------:R-:W-:Y:S01]  /*6940*/  F2FP.F16.F32.PACK_AB R54, R5, R4 ;  /* 0x000000040536723e */ /* 0x000fe200000000ff */
[C---:B------:R-:W-:Y:S01]  /*6950*/  FFMA R11, R41.reuse, R40, R11 ;  /* 0x00000028290b7223 */ /* 0x040fe2000000000b */
[----:B------:R-:W-:Y:S02]  /*6960*/  HADD2.F32 R40, -RZ, R56.H1_H1 ;  /* 0x30000038ff287230 */ /* 0x000fe40000004100 */
[----:B------:R-:W-:Y:S01]  /*6970*/  FFMA R8, R41, R43, R8 ;  /* 0x0000002b29087223 */ /* 0x000fe20000000008 */
[C---:B------:R-:W-:Y:S01]  /*6980*/  FMUL R9, R38.reuse, R13 ;  /* 0x0000000d26097220 */ /* 0x040fe20000400000 */
[--C-:B------:R-:W-:Y:S01]  /*6990*/  HADD2.F32 R45, -RZ, R57.reuse.H0_H0 ;  /* 0x20000039ff2d7230 */ /* 0x100fe20000004100 */
[----:B------:R-:W-:Y:S01]  /*69a0*/  F2FP.F16.F32.PACK_AB R55, R11, R6 ;  /* 0x000000060b37723e */ /* 0x000fe200000000ff */
[C---:B------:R-:W-:Y:S01]  /*69b0*/  FMUL R10, R38.reuse, R14 ;  /* 0x0000000e260a7220 */ /* 0x040fe20000400000 */
[----:B------:R-:W-:Y:S02]  /*69c0*/  HADD2.F32 R42, -RZ, R57.H1_H1 ;  /* 0x30000039ff2a7230 */ /* 0x000fe40000004100 */
[C---:B------:R-:W-:Y:S01]  /*69d0*/  FFMA R9, R41.reuse, R40, R9 ;  /* 0x0000002829097223 */ /* 0x040fe20000000009 */
[C---:B------:R-:W-:Y:S01]  /*69e0*/  FMUL R15, R38.reuse, R15 ;  /* 0x0000000f260f7220 */ /* 0x040fe20000400000 */
[----:B------:R1:W-:Y:S01]  /*69f0*/  STSM.16.M88.4 [R97+0x400], R52 ;  /* 0x0004003461007844 */ /* 0x0003e20000000200 */
[----:B------:R-:W-:Y:S01]  /*6a00*/  FFMA R10, R41, R45, R10 ;  /* 0x0000002d290a7223 */ /* 0x000fe2000000000a */
[--C-:B------:R-:W-:Y:S01]  /*6a10*/  HADD2.F32 R40, -RZ, R58.reuse.H0_H0 ;  /* 0x2000003aff287230 */ /* 0x100fe20000004100 */
[----:B------:R-:W-:Y:S01]  /*6a20*/  F2FP.F16.F32.PACK_AB R68, R9, R8 ;  /* 0x000000080944723e */ /* 0x000fe200000000ff */
[----:B------:R-:W-:Y:S01]  /*6a30*/  FFMA R15, R41, R42, R15 ;  /* 0x0000002a290f7223 */ /* 0x000fe2000000000f */
[C---:B------:R-:W-:Y:S01]  /*6a40*/  FMUL R12, R38.reuse, R16 ;  /* 0x00000010260c7220 */ /* 0x040fe20000400000 */
[----:B------:R-:W-:Y:S02]  /*6a50*/  HADD2.F32 R42, -RZ, R58.H1_H1 ;  /* 0x3000003aff2a7230 */ /* 0x000fe40000004100 */
[C---:B------:R-:W-:Y:S01]  /*6a60*/  FMUL R13, R38.reuse, R17 ;  /* 0x00000011260d7220 */ /* 0x040fe20000400000 */
[--C-:B------:R-:W-:Y:S01]  /*6a70*/  HADD2.F32 R43, -RZ, R59.reuse.H0_H0 ;  /* 0x2000003bff2b7230 */ /* 0x100fe20000004100 */
[----:B------:R-:W-:Y:S01]  /*6a80*/  F2FP.F16.F32.PACK_AB R69, R15, R10 ;  /* 0x0000000a0f45723e */ /* 0x000fe200000000ff */
[C---:B------:R-:W-:Y:S01]  /*6a90*/  FFMA R12, R41.reuse, R40, R12 ;  /* 0x00000028290c7223 */ /* 0x040fe2000000000c */
[----:B------:R-:W-:Y:S01]  /*6aa0*/  FFMA R13, R41, R42, R13 ;  /* 0x0000002a290d7223 */ /* 0x000fe2000000000d */
[C---:B------:R-:W-:Y:S01]  /*6ab0*/  FMUL R14, R38.reuse, R18 ;  /* 0x00000012260e7220 */ /* 0x040fe20000400000 */
[----:B------:R-:W-:Y:S02]  /*6ac0*/  HADD2.F32 R40, -RZ, R59.H1_H1 ;  /* 0x3000003bff287230 */ /* 0x000fe40000004100 */
[C---:B------:R-:W-:Y:S01]  /*6ad0*/  FMUL R19, R38.reuse, R19 ;  /* 0x0000001326137220 */ /* 0x040fe20000400000 */
[C---:B------:R-:W-:Y:S01]  /*6ae0*/  FMUL R16, R38.reuse, R20 ;  /* 0x0000001426107220 */ /* 0x040fe20000400000 */
[----:B------:R-:W-:Y:S01]  /*6af0*/  F2FP.F16.F32.PACK_AB R70, R13, R12 ;  /* 0x0000000c0d46723e */ /* 0x000fe200000000ff */
[C---:B------:R-:W-:Y:S01]  /*6b00*/  FFMA R14, R41.reuse, R43, R14 ;  /* 0x0000002b290e7223 */ /* 0x040fe2000000000e */
[--C-:B------:R-:W-:Y:S02]  /*6b10*/  HADD2.F32 R43, -RZ, R64.reuse.H0_H0 ;  /* 0x20000040ff2b7230 */ /* 0x100fe40000004100 */
[C---:B------:R-:W-:Y:S01]  /*6b20*/  FFMA R19, R41.reuse, R40, R19 ;  /* 0x0000002829137223 */ /* 0x040fe20000000013 */
[----:B------:R-:W-:Y:S02]  /*6b30*/  HADD2.F32 R42, -RZ, R64.H1_H1 ;  /* 0x30000040ff2a7230 */ /* 0x000fe40000004100 */
[C---:B------:R-:W-:Y:S01]  /*6b40*/  FMUL R17, R38.reuse, R21 ;  /* 0x0000001526117220 */ /* 0x040fe20000400000 */
[--C-:B------:R-:W-:Y:S02]  /*6b50*/  HADD2.F32 R45, -RZ, R65.reuse.H0_H0 ;  /* 0x20000041ff2d7230 */ /* 0x100fe40000004100 */
[----:B------:R-:W-:Y:S01]  /*6b60*/  FFMA R16, R41, R43, R16 ;  /* 0x0000002b29107223 */ /* 0x000fe20000000010 */
[----:B------:R-:W-:Y:S01]  /*6b70*/  F2FP.F16.F32.PACK_AB R71, R19, R14 ;  /* 0x0000000e1347723e */ /* 0x000fe200000000ff */
[----:B------:R-:W-:Y:S01]  /*6b80*/  FFMA R17, R41, R42, R17 ;  /* 0x0000002a29117223 */ /* 0x000fe20000000011 */
[C---:B------:R-:W-:Y:S01]  /*6b90*/  FMUL R18, R38.reuse, R22 ;  /* 0x0000001626127220 */ /* 0x040fe20000400000 */
[----:B------:R-:W-:Y:S02]  /*6ba0*/  HADD2.F32 R40, -RZ, R65.H1_H1 ;  /* 0x30000041ff287230 */ /* 0x000fe40000004100 */
[C---:B------:R-:W-:Y:S01]  /*6bb0*/  FMUL R23, R38.reuse, R23 ;  /* 0x0000001726177220 */ /* 0x040fe20000400000 */
[----:B------:R1:W-:Y:S01]  /*6bc0*/  STSM.16.M88.4 [R96+0x400], R68 ;  /* 0x0004004460007844 */ /* 0x0003e20000000200 */
[----:B------:R-:W-:Y:S01]  /*6bd0*/  F2FP.F16.F32.PACK_AB R104, R17, R16 ;  /* 0x000000101168723e */ /* 0x000fe200000000ff */
[C---:B------:R-:W-:Y:S01]  /*6be0*/  FFMA R18, R41.reuse, R45, R18 ;  /* 0x0000002d29127223 */ /* 0x040fe20000000012 */
[----:B------:R-:W-:Y:S01]  /*6bf0*/  FFMA R23, R41, R40, R23 ;  /* 0x0000002829177223 */ /* 0x000fe20000000017 */
[--C-:B------:R-:W-:Y:S02]  /*6c00*/  HADD2.F32 R43, -RZ, R66.reuse.H0_H0 ;  /* 0x20000042ff2b7230 */ /* 0x100fe40000004100 */
[C---:B------:R-:W-:Y:S01]  /*6c10*/  FMUL R20, R38.reuse, R24 ;  /* 0x0000001826147220 */ /* 0x040fe20000400000 */
[----:B------:R-:W-:Y:S02]  /*6c20*/  HADD2.F32 R40, -RZ, R66.H1_H1 ;  /* 0x30000042ff287230 */ /* 0x000fe40000004100 */
[C---:B------:R-:W-:Y:S01]  /*6c30*/  FMUL R21, R38.reuse, R25 ;  /* 0x0000001926157220 */ /* 0x040fe20000400000 */
[--C-:B------:R-:W-:Y:S01]  /*6c40*/  HADD2.F32 R45, -RZ, R67.reuse.H0_H0 ;  /* 0x20000043ff2d7230 */ /* 0x100fe20000004100 */
[----:B------:R-:W-:Y:S01]  /*6c50*/  F2FP.F16.F32.PACK_AB R105, R23, R18 ;  /* 0x000000121769723e */ /* 0x000fe200000000ff */
[C---:B------:R-:W-:Y:S01]  /*6c60*/  FFMA R20, R41.reuse, R43, R20 ;  /* 0x0000002b29147223 */ /* 0x040fe20000000014 */
[C---:B------:R-:W-:Y:S01]  /*6c70*/  FFMA R21, R41.reuse, R40, R21 ;  /* 0x0000002829157223 */ /* 0x040fe20000000015 */
[C---:B------:R-:W-:Y:S01]  /*6c80*/  FMUL R22, R38.reuse, R26 ;  /* 0x0000001a26167220 */ /* 0x040fe20000400000 */
[----:B------:R-:W-:Y:S02]  /*6c90*/  HADD2.F32 R42, -RZ, R67.H1_H1 ;  /* 0x30000043ff2a7230 */ /* 0x000fe40000004100 */
[C---:B------:R-:W-:Y:S01]  /*6ca0*/  FMUL R27, R38.reuse, R27 ;  /* 0x0000001b261b7220 */ /* 0x040fe20000400000 */
[--C-:B------:R-:W-:Y:S02]  /*6cb0*/  HADD2.F32 R40, -RZ, R72.reuse.H0_H0 ;  /* 0x20000048ff287230 */ /* 0x100fe40000004100 */
[C---:B------:R-:W-:Y:S01]  /*6cc0*/  FFMA R22, R41.reuse, R45, R22 ;  /* 0x0000002d29167223 */ /* 0x040fe20000000016 */
[C---:B------:R-:W-:Y:S01]  /*6cd0*/  FMUL R24, R38.reuse, R28 ;  /* 0x0000001c26187220 */ /* 0x040fe20000400000 */
[C---:B------:R-:W-:Y:S01]  /*6ce0*/  FFMA R27, R41.reuse, R42, R27 ;  /* 0x0000002a291b7223 */ /* 0x040fe2000000001b */
[----:B------:R-:W-:Y:S02]  /*6cf0*/  HADD2.F32 R42, -RZ, R72.H1_H1 ;  /* 0x30000048ff2a7230 */ /* 0x000fe40000004100 */
[C---:B------:R-:W-:Y:S01]  /*6d00*/  FMUL R25, R38.reuse, R29 ;  /* 0x0000001d26197220 */ /* 0x040fe20000400000 */
[--C-:B------:R-:W-:Y:S02]  /*6d10*/  HADD2.F32 R43, -RZ, R73.reuse.H0_H0 ;  /* 0x20000049ff2b7230 */ /* 0x100fe40000004100 */
[C---:B------:R-:W-:Y:S01]  /*6d20*/  FMUL R26, R38.reuse, R30 ;  /* 0x0000001e261a7220 */ /* 0x040fe20000400000 */
[C---:B------:R-:W-:Y:S01]  /*6d30*/  FFMA R24, R41.reuse, R40, R24 ;  /* 0x0000002829187223 */ /* 0x040fe20000000018 */
[----:B------:R-:W-:Y:S02]  /*6d40*/  HADD2.F32 R40, -RZ, R73.H1_H1 ;  /* 0x30000049ff287230 */ /* 0x000fe40000004100 */
[C---:B------:R-:W-:Y:S01]  /*6d50*/  FFMA R25, R41.reuse, R42, R25 ;  /* 0x0000002a29197223 */ /* 0x040fe20000000019 */
[C---:B------:R-:W-:Y:S01]  /*6d60*/  FMUL R31, R38.reuse, R31 ;  /* 0x0000001f261f7220 */ /* 0x040fe20000400000 */
[C---:B------:R-:W-:Y:S01]  /*6d70*/  FFMA R26, R41.reuse, R43, R26 ;  /* 0x0000002b291a7223 */ /* 0x040fe2000000001a */
[--C-:B------:R-:W-:Y:S02]  /*6d80*/  HADD2.F32 R43, -RZ, R74.reuse.H0_H0 ;  /* 0x2000004aff2b7230 */ /* 0x100fe40000004100 */
[C---:B------:R-:W-:Y:S01]  /*6d90*/  FMUL R28, R38.reuse, R32 ;  /* 0x00000020261c7220 */ /* 0x040fe20000400000 */
[----:B------:R-:W-:Y:S02]  /*6da0*/  HADD2.F32 R42, -RZ, R74.H1_H1 ;  /* 0x3000004aff2a7230 */ /* 0x000fe40000004100 */
[C---:B------:R-:W-:Y:S01]  /*6db0*/  FFMA R31, R41.reuse, R40, R31 ;  /* 0x00000028291f7223 */ /* 0x040fe2000000001f */
[C---:B------:R-:W-:Y:S01]  /*6dc0*/  FMUL R29, R38.reuse, R33 ;  /* 0x00000021261d7220 */ /* 0x040fe20000400000 */
[--C-:B------:R-:W-:Y:S02]  /*6dd0*/  HADD2.F32 R45, -RZ, R75.reuse.H0_H0 ;  /* 0x2000004bff2d7230 */ /* 0x100fe40000004100 */
[C---:B------:R-:W-:Y:S01]  /*6de0*/  FMUL R30, R38.reuse, R34 ;  /* 0x00000022261e7220 */ /* 0x040fe20000400000 */
[----:B------:R-:W-:Y:S02]  /*6df0*/  HADD2.F32 R40, -RZ, R75.H1_H1 ;  /* 0x3000004bff287230 */ /* 0x000fe40000004100 */
[----:B------:R-:W-:Y:S01]  /*6e00*/  FMUL R35, R38, R35 ;  /* 0x0000002326237220 */ /* 0x000fe20000400000 */
[C---:B------:R-:W-:Y:S01]  /*6e10*/  FFMA R28, R41.reuse, R43, R28 ;  /* 0x0000002b291c7223 */ /* 0x040fe2000000001c */
[C---:B------:R-:W-:Y:S01]  /*6e20*/  FFMA R29, R41.reuse, R42, R29 ;  /* 0x0000002a291d7223 */ /* 0x040fe2000000001d */
[C---:B------:R-:W-:Y:S01]  /*6e30*/  FFMA R30, R41.reuse, R45, R30 ;  /* 0x0000002d291e7223 */ /* 0x040fe2000000001e */
[----:B------:R-:W-:Y:S01]  /*6e40*/  FFMA R35, R41, R40, R35 ;  /* 0x0000002829237223 */ /* 0x000fe20000000023 */
[----:B------:R-:W-:Y:S02]  /*6e50*/  F2FP.F16.F32.PACK_AB R106, R21, R20 ;  /* 0x00000014156a723e */ /* 0x000fe400000000ff */
[----:B------:R-:W-:Y:S02]  /*6e60*/  F2FP.F16.F32.PACK_AB R107, R27, R22 ;  /* 0x000000161b6b723e */ /* 0x000fe400000000ff */
[----:B------:R-:W-:Y:S02]  /*6e70*/  F2FP.F16.F32.PACK_AB R108, R25, R24 ;  /* 0x00000018196c723e */ /* 0x000fe400000000ff */
[----:B------:R-:W-:Y:S01]  /*6e80*/  F2FP.F16.F32.PACK_AB R109, R31, R26 ;  /* 0x0000001a1f6d723e */ /* 0x000fe200000000ff */
[----:B------:R1:W-:Y:S01]  /*6e90*/  STSM.16.M88.4 [R99], R104 ;  /* 0x0000006863007844 */ /* 0x0003e20000000200 */
[----:B------:R-:W-:Y:S02]  /*6ea0*/  F2FP.F16.F32.PACK_AB R110, R29, R28 ;  /* 0x0000001c1d6e723e */ /* 0x000fe400000000ff */
[----:B------:R-:W-:Y:S05]  /*6eb0*/  F2FP.F16.F32.PACK_AB R111, R35, R30 ;  /* 0x0000001e236f723e */ /* 0x000fea00000000ff */
[----:B------:R1:W-:Y:S01]  /*6ec0*/  STSM.16.M88.4 [R100], R108 ;  /* 0x0000006c64007844 */ /* 0x0003e20000000200 */
[----:B------:R-:W-:Y:S01]  /*6ed0*/  @!PT LDS RZ, [RZ] ;  /* 0x00000000fffff984 */ /* 0x000fe20000000800 */
[----:B------:R-:W-:Y:S01]  /*6ee0*/  @!PT LDS RZ, [RZ] ;  /* 0x00000000fffff984 */ /* 0x000fe20000000800 */
[----:B------:R-:W-:Y:S01]  /*6ef0*/  @!PT LDS RZ, [RZ] ;  /* 0x00000000fffff984 */ /* 0x000fe20000000800 */
[----:B------:R-:W-:Y:S01]  /*6f00*/  @!PT LDS RZ, [RZ] ;  /* 0x00000000fffff984 */ /* 0x000fe20000000800 */
[----:B------:R2:W-:Y:S07]  /*6f10*/  MEMBAR.ALL.CTA ;  /* 0x0000000000007992 */ /* 0x0005ee0000008000 */
[----:B--2---:R-:W2:Y:S02]  /*6f20*/  FENCE.VIEW.ASYNC.S ;  /* 0x00000000000073c6 */ /* 0x004ea40000000000 */
[----:B--2---:R-:W-:Y:S06]  /*6f30*/  BAR.SYNC.DEFER_BLOCKING 0x1, 0x80 ;  /* 0x0042000000007b1d */ /* 0x004fec0000010000 */
[----:B------:R-:W-:Y:S05]  /*6f40*/  @P0 BRA `(.L_x_112) ;  /* 0x0000000000280947 */ /* 0x000fea0003800000 */
[----:B------:R-:W2:Y:S01]  /*6f50*/  LDCU.64 UR6, c[0x0][0x348] ;  /* 0x00006900ff0677ac */ /* 0x000ea20008000a00 */
[----:B------:R-:W-:Y:S01]  /*6f60*/  UIADD3 UR4, UPT, UPT, UR44, 0x400, URZ ;  /* 0x000004002c047890 */ /* 0x000fe2000fffe0ff */
[----:B------:R-:W-:Y:S05]  /*6f70*/  UMOV UR51, UR36 ;  /* 0x0000002400337c82 */ /* 0x000fea0008000000 */
[----:B------:R-:W-:Y:S04]  /*6f80*/  MOV R86, UR4 ;  /* 0x0000000400567c02 */ /* 0x000fe80008000f00 */
[----:B------:R-:W-:Y:S01]  /*6f90*/  R2UR UR48, R86 ;  /* 0x00000000563072ca */ /* 0x000fe200000e0000 */
[----:B--2---:R-:W-:Y:S04]  /*6fa0*/  UIADD3 UR4, UP0, UPT, UR6, 0x680, URZ ;  /* 0x0000068006047890 */ /* 0x004fe8000ff1e0ff */
[----:B------:R-:W-:Y:S09]  /*6fb0*/  UIADD3.X UR5, UPT, UPT, URZ, UR7, URZ, UP0, !UPT ;  /* 0x00000007ff057290 */ /* 0x000ff200087fe4ff */
[----:B------:R2:W-:Y:S01]  /*6fc0*/  UTMASTG.3D [UR48], [UR4] ;  /* 0x00000030040073b5 */ /* 0x0005e20008010000 */
[----:B------:R0:W-:Y:S01]  /*6fd0*/  UTMACMDFLUSH ;  /* 0x00000000000079b7 */ /* 0x0001e20000000000 */
[----:B--2---:R-:W-:Y:S04]  /*6fe0*/  DEPBAR.LE SB0, 0x1 ;  /* 0x000080400000791a */ /* 0x004fe80000000000 */
.L_x_112:
[----:B------:R-:W-:Y:S05]  /*6ff0*/  BSYNC.RECONVERGENT B0 ;  /* 0x0000000000007941 */ /* 0x000fea0003800200 */
.L_x_111:
[----:B------:R-:W-:Y:S01]  /*7000*/  BAR.SYNC.DEFER_BLOCKING 0x1, 0x80 ;  /* 0x0042000000007b1d */ /* 0x000fe20000010000 */
[----:B------:R-:W-:Y:S01]  /*7010*/  ISETP.NE.AND P1, PT, R95, RZ, PT ;  /* 0x000000ff5f00720c */ /* 0x000fe20003f25270 */
[----:B------:R-:W-:Y:S01]  /*7020*/  UISETP.NE.AND UP0, UPT, UR47, URZ, UPT ;  /* 0x000000ff2f00728c */ /* 0x000fe2000bf05270 */
[----:B------:R-:W-:Y:S11]  /*7030*/  LEA R3, R46, UR44, 0x3 ;  /* 0x0000002c2e037c11 */ /* 0x000ff6000f8e18ff */
[----:B------:R-:W-:Y:S01]  /*7040*/  @P1 SHF.L.U32 R4, R91, 0x1f, RZ ;  /* 0x0000001f5b041819 */ /* 0x000fe200000006ff */
[----:B------:R-:W-:Y:S06]  /*7050*/  BRA.U !UP0, `(.L_x_113) ;  /* 0x0000000108247547 */ /* 0x000fec000b800000 */
[----:B------:R-:W2:Y:S01]  /*7060*/  S2R R0, SR_CgaCtaId ;  /* 0x0000000000007919 */ /* 0x000ea20000008800 */
[----:B------:R-:W-:Y:S01]  /*7070*/  IMAD.U32 R2, RZ, RZ, UR46 ;  /* 0x0000002eff027e24 */ /* 0x000fe2000f8e00ff */
[----:B------:R-:W-:Y:S04]  /*7080*/  UIADD3 UR4, UPT, UPT, UR46, 0x1, URZ ;  /* 0x000000012e047890 */ /* 0x000fe8000fffe0ff */
[----:B------:R-:W-:Y:S01]  /*7090*/  @P1 LEA R2, R2, UR44, 0x3 ;  /* 0x0000002c02021c11 */ /* 0x000fe2000f8e18ff */
[----:B------:R-:W-:Y:S04]  /*70a0*/  UISETP.NE.AND UP0, UPT, UR4, 0x4, UPT ;  /* 0x000000040400788c */ /* 0x000fe8000bf05270 */
[----:B------:R-:W-:Y:S01]  /*70b0*/  @P1 VIADD R5, R2, 0xb0 ;  /* 0x000000b002051836 */ /* 0x000fe20000000000 */
[----:B------:R-:W-:Y:S04]  /*70c0*/  USEL UR46, UR4, URZ, UP0 ;  /* 0x000000ff042e7287 */ /* 0x000fe80008000000 */
[----:B--2---:R-:W-:Y:S04]  /*70d0*/  @P1 PRMT R0, R0, 0x654, R5 ;  /* 0x0000065400001816 */ /* 0x004fe80000000005 */
[----:B------:R2:W-:Y:S04]  /*70e0*/  @P1 SYNCS.ARRIVE.TRANS64.RED.A1T0 RZ, [R0+URZ], RZ ;  /* 0x000000ff00ff19a7 */ /* 0x0005e800081004ff */
.L_x_113:
[----:B------:R-:W3:Y:S01]  /*70f0*/  @P1 SYNCS.PHASECHK.TRANS64.TRYWAIT P0, [R3+URZ+0x90], R4 ;  /* 0x00009004030015a7 */ /* 0x000ee200080011ff */
[----:B------:R-:W-:Y:S01]  /*7100*/  BSSY B1, `(.L_x_114) ;  /* 0x0000017000017945 */ /* 0x000fe20003800000 */
[----:B---3--:R-:W-:Y:S03]  /*7110*/  @P1 SEL R60, RZ, 0x1, !P0 ;  /* 0x00000001ff3c1807 */ /* 0x008fe60004000000 */
[----:B------:R-:W-:Y:S05]  /*7120*/  @!P1 BRA `(.L_x_115) ;  /* 0x0000000000509947 */ /* 0x000fea0003800000 */
[----:B------:R-:W-:Y:S01]  /*7130*/  ISETP.NE.AND P1, PT, R61, RZ, PT ;  /* 0x000000ff3d00720c */ /* 0x000fe20003f25270 */
[----:B------:R-:W-:Y:S01]  /*7140*/  BSSY B0, `(.L_x_116) ;  /* 0x000000a000007945 */ /* 0x000fe20003800000 */
[----:B------:R-:W-:Y:S11]  /*7150*/  ISETP.NE.AND P0, PT, R60, RZ, PT ;  /* 0x000000ff3c00720c */ /* 0x000ff60003f05270 */
[----:B------:R-:W-:Y:S04]  /*7160*/  @P1 IMAD R4, R46, 0x2000, R47 ;  /* 0x000020002e041824 */ /* 0x000fe800078e022f */
[----:B------:R-:W-:Y:S04]  /*7170*/  @P1 VIADD R7, R4, UR44 ;  /* 0x0000002c04071c36 */ /* 0x000fe80008000000 */
[----:B------:R-:W-:Y:S01]  /*7180*/  @P1 IMAD.IADD R2, R92, 0x1, R7 ;  /* 0x000000015c021824 */ /* 0x000fe200078e0207 */
[----:B------:R-:W-:Y:S01]  /*7190*/  @P1 IADD3 R5, PT, PT, R62, R7, RZ ;  /* 0x000000073e051210 */ /* 0x000fe20007ffe0ff */
[----:B------:R-:W-:Y:S06]  /*71a0*/  @P0 BRA `(.L_x_117) ;  /* 0x00000000000c0947 */ /* 0x000fec0003800000 */
[----:B--2---:R-:W-:Y:S04]  /*71b0*/  SHF.L.U32 R0, R91, 0x1f, RZ ;  /* 0x0000001f5b007819 */ /* 0x004fe800000006ff */
[----:B------:R-:W2:Y:S02]  /*71c0*/  SYNCS.PHASECHK.TRANS64.TRYWAIT P0, [R3+URZ+0x90], R0 ;  /* 0x00009000030075a7 */ /* 0x000ea400080011ff */
[----:B--2---:R-:W-:Y:S05]  /*71d0*/  @!P0 BRA `(.L_x_118) ;  /* 0x0000003400048947 */ /* 0x004fea0003800000 */
.L_x_117:
[----:B------:R-:W-:Y:S05]  /*71e0*/  BSYNC B0 ;  /* 0x0000000000007941 */ /* 0x000fea0003800000 */
.L_x_116:
[----:B------:R-:W-:Y:S02]  /*71f0*/  ISETP.NE.AND P0, PT, R61, RZ, PT ;  /* 0x000000ff3d00720c */ /* 0x000fe40003f05270 */
[----:B------:R-:W-:Y:S11]  /*7200*/  IADD3 R46, PT, PT, R46, 0x1, RZ ;  /* 0x000000012e2e7810 */ /* 0x000ff60007ffe0ff */
[----:B--2---:R-:W-:Y:S01]  /*7210*/  @P0 IMAD.IADD R0, R92, 0x1, R5 ;  /* 0x000000015c000824 */ /* 0x004fe200078e0205 */
[----:B------:R-:W-:Y:S05]  /*7220*/  @P0 WARPSYNC.ALL ;  /* 0x0000000000000948 */ /* 0x000fea0003800000 */
[----:B------:R3:W4:Y:S04]  /*7230*/  @P0 LDSM.16.M88.4 R48, [R4+UR44+0x400] ;  /* 0x0004002c0430083b */ /* 0x0007280008000200 */
[----:B------:R3:W2:Y:S04]  /*7240*/  @P0 LDSM.16.M88.4 R56, [R2+0x400] ;  /* 0x000400000238083b */ /* 0x0006a80000000200 */
[----:B------:R3:W1:Y:S04]  /*7250*/  @P0 LDSM.16.M88.4 R64, [R5+0x400] ;  /* 0x000400000540083b */ /* 0x0006680000000200 */
[----:B------:R3:W1:Y:S02]  /*7260*/  @P0 LDSM.16.M88.4 R72, [R0+0x400] ;  /* 0x000400000048083b */ /* 0x0006640000000200 */
.L_x_115:
[----:B------:R-:W-:Y:S05]  /*7270*/  BSYNC B1 ;  /* 0x0000000000017941 */ /* 0x000fea0003800000 */
.L_x_114:
[----:B------:R-:W-:Y:S05]  /*7280*/  VIADD R3, R39, 0x40 ;  /* 0x0000004027037836 */ /* 0x000fea0000000000 */
[----:B------:R-:W-:Y:S04]  /*7290*/  SHF.R.U32.HI R3, RZ, 0x15, R3 ;  /* 0x00000015ff037819 */ /* 0x000fe80000011603 */
[----:B------:R-:W-:Y:S11]  /*72a0*/  LOP3.LUT P0, RZ, R3, 0x3, R82, 0x48, !PT ;  /* 0x0000000303ff7812 */ /* 0x000ff60007804852 */
[----:B------:R-:W-:Y:S02]  /*72b0*/  @!UPT UIADD3 URZ, UPT, UPT, URZ, URZ, URZ ;  /* 0x000000fffffff290 */ /* 0x000fe4000fffe0ff */
[----:B------:R-:W-:Y:S05]  /*72c0*/  @!P0 BRA `(.L_x_119) ;  /* 0x0000000000408947 */ /* 0x000fea0003800000 */
[----:B------:R-:W5:Y:S01]  /*72d0*/  LDCU.64 UR8, c[0x4][0x70] ;  /* 0x01000e00ff0877ac */ /* 0x000f620008000a00 */
[----:B------:R-:W-:Y:S01]  /*72e0*/  MOV R3, 0x0 ;  /* 0x0000000000037802 */ /* 0x000fe20000000f00 */
[----:B------:R-:W-:Y:S02]  /*72f0*/  HFMA2 R12, -RZ, RZ, 0, 5.9604644775390625e-08 ;  /* 0x00000001ff0c7431 */ /* 0x000fe400000001ff */
[----:B------:R-:W-:Y:S02]  /*7300*/  IMAD.MOV.U32 R8, RZ, RZ, 0x192 ;  /* 0x00000192ff087424 */ /* 0x000fe400078e00ff */
[----:B------:R-:W-:Y:S01]  /*7310*/  IMAD.MOV.U32 R13, RZ, RZ, RZ ;  /* 0x000000ffff0d7224 */ /* 0x000fe200078e00ff */
[----:B------:R-:W2:Y:S01]  /*7320*/  LDCU.64 UR6, c[0x4][0x78] ;  /* 0x01000f00ff0677ac */ /* 0x000ea20008000a00 */
[----:B---3--:R-:W3:Y:S01]  /*7330*/  LDC.64 R2, c[0x4][R3] ;  /* 0x0100000003027b82 */ /* 0x008ee20000000a00 */
[----:B------:R-:W4:Y:S01]  /*7340*/  LDCU.64 UR4, c[0x4][0x10] ;  /* 0x01000200ff0477ac */ /* 0x000f220008000a00 */
[----:B-----5:R-:W-:Y:S01]  /*7350*/  MOV R5, UR9 ;  /* 0x0000000900057c02 */ /* 0x020fe20008000f00 */
[----:B------:R-:W-:Y:S01]  /*7360*/  IMAD.U32 R4, RZ, RZ, UR8 ;  /* 0x00000008ff047e24 */ /* 0x000fe2000f8e00ff */
[----:B--2---:R-:W-:Y:S01]  /*7370*/  MOV R7, UR7 ;  /* 0x0000000700077c02 */ /* 0x004fe20008000f00 */
[----:B------:R-:W-:Y:S01]  /*7380*/  IMAD.U32 R6, RZ, RZ, UR6 ;  /* 0x00000006ff067e24 */ /* 0x000fe2000f8e00ff */
[----:B----4-:R-:W-:Y:S01]  /*7390*/  MOV R11, UR5 ;  /* 0x00000005000b7c02 */ /* 0x010fe20008000f00 */
[----:B------:R-:W-:Y:S02]  /*73a0*/  IMAD.U32 R10, RZ, RZ, UR4 ;  /* 0x00000004ff0a7e24 */ /* 0x000fe4000f8e00ff */
[----:B------:R-:W-:Y:S07]  /*73b0*/  LEPC R20, `(.L_x_119) ;  /* 0x000000001014794e */ /* 0x000fee0000000000 */
[----:B-1-3--:R-:W-:Y:S05]  /*73c0*/  CALL.ABS.NOINC R2 ;  /* 0x0000000002007343 */ /* 0x00afea0003c00000 */
.L_x_119:
[----:B------:R-:W-:Y:S05]  /*73d0*/  WARPSYNC.ALL ;  /* 0x0000000000007948 */ /* 0x000fea0003800000 */
[----:B------:R-:W-:Y:S01]  /*73e0*/  R2UR UR4, R39 ;  /* 0x00000000270472ca */ /* 0x000fe200000e0000 */
[--C-:B----4-:R-:W-:Y:S01]  /*73f0*/  HADD2.F32 R40, -RZ, R48.reuse.H0_H0 ;  /* 0x20000030ff287230 */ /* 0x110fe20000004100 */
[----:B------:R-:W4:Y:S01]  /*7400*/  S2R R101, SR_CgaCtaId ;  /* 0x0000000000657919 */ /* 0x000f220000008800 */
[----:B------:R-:W-:Y:S01]  /*7410*/  HADD2.F32 R43, -RZ, R48.H1_H1 ;  /* 0x30000030ff2b7230 */ /* 0x000fe20000004100 */
[----:B------:R-:W-:Y:S01]  /*7420*/  ISETP.NE.AND P6, PT, R95, RZ, PT ;  /* 0x000000ff5f00720c */ /* 0x000fe20003fc5270 */
[----:B------:R-:W-:Y:S01]  /*7430*/  HADD2.F32 R42, -RZ, R49.H1_H1 ;  /* 0x30000031ff2a7230 */ /* 0x000fe20000004100 */
[----:B------:R-:W-:Y:S01]  /*7440*/  ISETP.NE.AND P0, PT, R94, RZ, PT ;  /* 0x000000ff5e00720c */ /* 0x000fe20003f05270 */
[--C-:B------:R-:W-:Y:S01]  /*7450*/  HADD2.F32 R44, -RZ, R50.reuse.H1_H1 ;  /* 0x30000032ff2c7230 */ /* 0x100fe20000004100 */
[----:B------:R-:W-:Y:S01]  /*7460*/  MOV R63, UR46 ;  /* 0x0000002e003f7c02 */ /* 0x000fe20008000f00 */
[----:B--2---:R-:W-:Y:S01]  /*7470*/  HADD2.F32 R45, -RZ, R59.H0_H0 ;  /* 0x2000003bff2d7230 */ /* 0x004fe20000004100 */
[----:B------:R-:W-:Y:S03]  /*7480*/  BSSY.RECONVERGENT B0, `(.L_x_120) ;  /* 0x0000088000007945 */ /* 0x000fe60003800200 */
[----:B---3--:R-:W2:Y:S04]  /*7490*/  LDTM.16dp256bit.x8 R4, tmem[UR4+0x40] ;  /* 0x00004004000479ee */ /* 0x008ea800081a0000 */
[----:B------:R-:W-:Y:S02]  /*74a0*/  @P6 LEA R63, R63, UR44, 0x3 ;  /* 0x0000002c3f3f6c11 */ /* 0x000fe4000f8e18ff */
[----:B-1----:R-:W-:Y:S02]  /*74b0*/  @P6 SHF.L.U32 R108, R91, 0x1f, RZ ;  /* 0x0000001f5b6c6819 */ /* 0x002fe400000006ff */
[----:B------:R-:W-:Y:S02]  /*74c0*/  @P6 IADD3 R102, PT, PT, R63, 0xb0, RZ ;  /* 0x000000b03f666810 */ /* 0x000fe40007ffe0ff */
[----:B------:R-:W-:Y:S01]  /*74d0*/  LEA R63, R46, UR44, 0x3 ;  /* 0x0000002c2e3f7c11 */ /* 0x000fe2000f8e18ff */
[C---:B--2---:R-:W-:Y:S01]  /*74e0*/  FMUL R0, R38.reuse, R4 ;  /* 0x0000000426007220 */ /* 0x044fe20000400000 */
[C---:B------:R-:W-:Y:S01]  /*74f0*/  FMUL R2, R38.reuse, R5 ;  /* 0x0000000526027220 */ /* 0x040fe20000400000 */
[C---:B------:R-:W-:Y:S01]  /*7500*/  FMUL R3, R38.reuse, R6 ;  /* 0x0000000626037220 */ /* 0x040fe20000400000 */
[C---:B------:R-:W-:Y:S01]  /*7510*/  FMUL R7, R38.reuse, R7 ;  /* 0x0000000726077220 */ /* 0x040fe20000400000 */
[C---:B------:R-:W-:Y:S01]  /*7520*/  FFMA R0, R41.reuse, R40, R0 ;  /* 0x0000002829007223 */ /* 0x040fe20000000000 */
[----:B------:R-:W-:Y:S02]  /*7530*/  HADD2.F32 R40, -RZ, R49.H0_H0 ;  /* 0x20000031ff287230 */ /* 0x000fe40000004100 */
[C---:B------:R-:W-:Y:S01]  /*7540*/  FFMA R2, R41.reuse, R43, R2 ;  /* 0x0000002b29027223 */ /* 0x040fe20000000002 */
[C---:B------:R-:W-:Y:S01]  /*7550*/  FMUL R4, R38.reuse, R8 ;  /* 0x0000000826047220 */ /* 0x040fe20000400000 */
[--C-:B------:R-:W-:Y:S02]  /*7560*/  HADD2.F32 R43, -RZ, R51.reuse.H0_H0 ;  /* 0x20000033ff2b7230 */ /* 0x100fe40000004100 */
[----:B------:R-:W-:Y:S01]  /*7570*/  FMUL R5, R38, R9 ;  /* 0x0000000926057220 */ /* 0x000fe20000400000 */
[C---:B------:R-:W-:Y:S01]  /*7580*/  FFMA R3, R41.reuse, R40, R3 ;  /* 0x0000002829037223 */ /* 0x040fe20000000003 */
[----:B------:R-:W-:Y:S01]  /*7590*/  HADD2.F32 R40, -RZ, R50.H0_H0 ;  /* 0x20000032ff287230 */ /* 0x000fe20000004100 */
[----:B------:R-:W-:Y:S01]  /*75a0*/  F2FP.F16.F32.PACK_AB R52, R2, R0 ;  /* 0x000000000234723e */ /* 0x000fe200000000ff */
[C---:B------:R-:W-:Y:S01]  /*75b0*/  FFMA R7, R41.reuse, R42, R7 ;  /* 0x0000002a29077223 */ /* 0x040fe20000000007 */
[----:B------:R-:W-:Y:S02]  /*75c0*/  HADD2.F32 R42, -RZ, R51.H1_H1 ;  /* 0x30000033ff2a7230 */ /* 0x000fe40000004100 */
[C---:B------:R-:W-:Y:S01]  /*75d0*/  FMUL R6, R38.reuse, R10 ;  /* 0x0000000a26067220 */ /* 0x040fe20000400000 */
[C---:B------:R-:W-:Y:S01]  /*75e0*/  FFMA R4, R41.reuse, R40, R4 ;  /* 0x0000002829047223 */ /* 0x040fe20000000004 */
[----:B------:R-:W-:Y:S01]  /*75f0*/  FFMA R5, R41, R44, R5 ;  /* 0x0000002c29057223 */ /* 0x000fe20000000005 */
[----:B------:R-:W-:Y:S01]  /*7600*/  F2FP.F16.F32.PACK_AB R53, R7, R3 ;  /* 0x000000030735723e */ /* 0x000fe200000000ff */
[----:B------:R-:W-:Y:S01]  /*7610*/  FFMA R6, R41, R43, R6 ;  /* 0x0000002b29067223 */ /* 0x000fe20000000006 */
[C---:B------:R-:W-:Y:S01]  /*7620*/  FMUL R11, R38.reuse, R11 ;  /* 0x0000000b260b7220 */ /* 0x040fe20000400000 */
[--C-:B------:R-:W-:Y:S01]  /*7630*/  HADD2.F32 R40, -RZ, R56.reuse.H0_H0 ;  /* 0x20000038ff287230 */ /* 0x100fe20000004100 */
[----:B------:R-:W-:Y:S01]  /*7640*/  F2FP.F16.F32.PACK_AB R54, R5, R4 ;  /* 0x000000040536723e */ /* 0x000fe200000000ff */
[C---:B------:R-:W-:Y:S01]  /*7650*/  FMUL R8, R38.reuse, R12 ;  /* 0x0000000c26087220 */ /* 0x040fe20000400000 */
        /* <DEDUP_REMOVED lines=13> */
[--C-:B------:R-:W-:Y:S02]  /*7730*/  HADD2.F32 R43, -RZ, R58.reuse.H0_H0 ;  /* 0x2000003aff2b7230 */ /* 0x100fe40000004100 */
[----:B------:R-:W-:Y:S01]  /*7740*/  FFMA R15, R41, R40, R15 ;  /* 0x00000028290f7223 */ /* 0x000fe2000000000f */
[C---:B------:R-:W-:Y:S01]  /*7750*/  FMUL R12, R38.reuse, R16 ;  /* 0x00000010260c7220 */ /* 0x040fe20000400000 */
[----:B------:R-:W-:Y:S02]  /*7760*/  HADD2.F32 R42, -RZ, R58.H1_H1 ;  /* 0x3000003aff2a7230 */ /* 0x000fe40000004100 */
[C---:B------:R-:W-:Y:S01]  /*7770*/  FMUL R13, R38.reuse, R17 ;  /* 0x00000011260d7220 */ /* 0x040fe20000400000 */
[C---:B------:R-:W-:Y:S01]  /*7780*/  FMUL R14, R38.reuse, R18 ;  /* 0x00000012260e7220 */ /* 0x040fe20000400000 */
[----:B------:R-:W-:Y:S01]  /*7790*/  F2FP.F16.F32.PACK_AB R69, R15, R10 ;  /* 0x0000000a0f45723e */ /* 0x000fe200000000ff */
[C---:B------:R-:W-:Y:S01]  /*77a0*/  FFMA R12, R41.reuse, R43, R12 ;  /* 0x0000002b290c7223 */ /* 0x040fe2000000000c */
[----:B------:R-:W-:Y:S02]  /*77b0*/  HADD2.F32 R40, -RZ, R59.H1_H1 ;  /* 0x3000003bff287230 */ /* 0x000fe40000004100 */
[C---:B------:R-:W-:Y:S01]  /*77c0*/  FFMA R13, R41.reuse, R42, R13 ;  /* 0x0000002a290d7223 */ /* 0x040fe2000000000d */
[----:B------:R-:W-:Y:S01]  /*77d0*/  FFMA R14, R41, R45, R14 ;  /* 0x0000002d290e7223 */ /* 0x000fe2000000000e */
[C---:B------:R-:W-:Y:S01]  /*77e0*/  FMUL R19, R38.reuse, R19 ;  /* 0x0000001326137220 */ /* 0x040fe20000400000 */
[--C-:B------:R-:W-:Y:S02]  /*77f0*/  HADD2.F32 R43, -RZ, R64.reuse.H0_H0 ;  /* 0x20000040ff2b7230 */ /* 0x100fe40000004100 */
        /* <DEDUP_REMOVED lines=13> */
[--C-:B------:R-:W-:Y:S01]  /*78d0*/  HADD2.F32 R42, -RZ, R66.reuse.H0_H0 ;  /* 0x20000042ff2a7230 */ /* 0x100fe20000004100 */
[----:B------:R2:W-:Y:S01]  /*78e0*/  STSM.16.M88.4 [R96+0x2400], R68 ;  /* 0x0024004460007844 */ /* 0x0005e20000000200 */
[----:B-1----:R-:W-:Y:S01]  /*78f0*/  F2FP.F16.F32.PACK_AB R52, R17, R16 ;  /* 0x000000101134723e */ /* 0x002fe200000000ff */
[----:B------:R-:W-:Y:S01]  /*7900*/  FFMA R23, R41, R40, R23 ;  /* 0x0000002829177223 */ /* 0x000fe20000000017 */
        /* <DEDUP_REMOVED lines=19> */
[C---:B------:R-:W-:Y:S01]  /*7a40*/  FFMA R25, R41.reuse, R42, R25 ;  /* 0x0000002a29197223 */ /* 0x040fe20000000019 */
[----:B------:R-:W-:Y:S02]  /*7a50*/  HADD2.F32 R40, -RZ, R73.H1_H1 ;  /* 0x30000049ff287230 */ /* 0x000fe40000004100 */
[C---:B------:R-:W-:Y:S01]  /*7a60*/  FFMA R26, R41.reuse, R43, R26 ;  /* 0x0000002b291a7223 */ /* 0x040fe2000000001a */
[C---:B------:R-:W-:Y:S01]  /*7a70*/  FMUL R31, R38.reuse, R31 ;  /* 0x0000001f261f7220 */ /* 0x040fe20000400000 */
[--C-:B------:R-:W-:Y:S02]  /*7a80*/  HADD2.F32 R43, -RZ, R74.reuse.H0_H0 ;  /* 0x2000004aff2b7230 */ /* 0x100fe40000004100 */
[C---:B------:R-:W-:Y:S01]  /*7a90*/  FMUL R28, R38.reuse, R32 ;  /* 0x00000020261c7220 */ /* 0x040fe20000400000 */
[----:B------:R-:W-:Y:S02]  /*7aa0*/  HADD2.F32 R42, -RZ, R74.H1_H1 ;  /* 0x3000004aff2a7230 */ /* 0x000fe40000004100 */
[C---:B------:R-:W-:Y:S01]  /*7ab0*/  FMUL R29, R38.reuse, R33 ;  /* 0x00000021261d7220 */ /* 0x040fe20000400000 */
[--C-:B------:R-:W-:Y:S02]  /*7ac0*/  HADD2.F32 R45, -RZ, R75.reuse.H0_H0 ;  /* 0x2000004bff2d7230 */ /* 0x100fe40000004100 */
[C---:B------:R-:W-:Y:S01]  /*7ad0*/  FMUL R30, R38.reuse, R34 ;  /* 0x00000022261e7220 */ /* 0x040fe20000400000 */
[----:B------:R-:W-:Y:S02]  /*7ae0*/  HADD2.F32 R44, -RZ, R75.H1_H1 ;  /* 0x3000004bff2c7230 */ /* 0x000fe40000004100 */
[C---:B------:R-:W-:Y:S01]  /*7af0*/  FFMA R31, R41.reuse, R40, R31 ;  /* 0x00000028291f7223 */ /* 0x040fe2000000001f */
        /* <DEDUP_REMOVED lines=9> */
[----:B------:R2:W-:Y:S01]  /*7b90*/  STSM.16.M88.4 [R99+0x2000], R52 ;  /* 0x0020003463007844 */ /* 0x0005e20000000200 */
[----:B------:R-:W-:Y:S02]  /*7ba0*/  F2FP.F16.F32.PACK_AB R106, R29, R28 ;  /* 0x0000001c1d6a723e */ /* 0x000fe400000000ff */
[----:B------:R-:W-:Y:S02]  /*7bb0*/  F2FP.F16.F32.PACK_AB R107, R35, R30 ;  /* 0x0000001e236b723e */ /* 0x000fe400000000ff */
[----:B----4-:R-:W-:Y:S03]  /*7bc0*/  @P6 PRMT R102, R101, 0x654, R102 ;  /* 0x0000065465666816 */ /* 0x010fe60000000066 */
[----:B------:R2:W-:Y:S01]  /*7bd0*/  STSM.16.M88.4 [R100+0x2000], R104 ;  /* 0x0020006864007844 */ /* 0x0005e20000000200 */
[----:B------:R-:W-:Y:S01]  /*7be0*/  @!PT LDS RZ, [RZ] ;  /* 0x00000000fffff984 */ /* 0x000fe20000000800 */
[----:B------:R-:W-:Y:S01]  /*7bf0*/  @!PT LDS RZ, [RZ] ;  /* 0x00000000fffff984 */ /* 0x000fe20000000800 */
[----:B------:R-:W-:Y:S01]  /*7c00*/  @!PT LDS RZ, [RZ] ;  /* 0x00000000fffff984 */ /* 0x000fe20000000800 */
[----:B------:R-:W-:Y:S01]  /*7c10*/  @!PT LDS RZ, [RZ] ;  /* 0x00000000fffff984 */ /* 0x000fe20000000800 */
[----:B------:R1:W-:Y:S07]  /*7c20*/  MEMBAR.ALL.CTA ;  /* 0x0000000000007992 */ /* 0x0003ee0000008000 */
[----:B-1----:R-:W1:Y:S02]  /*7c30*/  FENCE.VIEW.ASYNC.S ;  /* 0x00000000000073c6 */ /* 0x002e640000000000 */
[----:B-1----:R-:W-:Y:S06]  /*7c40*/  BAR.SYNC.DEFER_BLOCKING 0x1, 0x80 ;  /* 0x0042000000007b1d */ /* 0x002fec0000010000 */
[----:B------:R-:W-:Y:S05]  /*7c50*/  @P0 BRA `(.L_x_121) ;  /* 0x0000000000280947 */ /* 0x000fea0003800000 */
[----:B------:R-:W1:Y:S01]  /*7c60*/  LDCU.64 UR6, c[0x0][0x348] ;  /* 0x00006900ff0677ac */ /* 0x000e620008000a00 */
[----:B------:R-:W-:Y:S02]  /*7c70*/  UIADD3 UR9, UPT, UPT, UR49, 0x40, URZ ;  /* 0x0000004031097890 */ /* 0x000fe4000fffe0ff */
[----:B------:R-:W-:Y:S01]  /*7c80*/  UIADD3 UR8, UPT, UPT, UR44, 0x2400, URZ ;  /* 0x000024002c087890 */ /* 0x000fe2000fffe0ff */
[----:B------:R-:W-:Y:S01]  /*7c90*/  UMOV UR10, UR50 ;  /* 0x00000032000a7c82 */ /* 0x000fe20008000000 */
[----:B------:R-:W-:Y:S01]  /*7ca0*/  UMOV UR11, UR36 ;  /* 0x00000024000b7c82 */ /* 0x000fe20008000000 */
[----:B-1----:R-:W-:Y:S04]  /*7cb0*/  UIADD3 UR4, UP0, UPT, UR6, 0x680, URZ ;  /* 0x0000068006047890 */ /* 0x002fe8000ff1e0ff */
[----:B------:R-:W-:Y:S09]  /*7cc0*/  UIADD3.X UR5, UPT, UPT, URZ, UR7, URZ, UP0, !UPT ;  /* 0x00000007ff057290 */ /* 0x000ff200087fe4ff */
[----:B------:R1:W-:Y:S01]  /*7cd0*/  UTMASTG.3D [UR8], [UR4] ;  /* 0x00000008040073b5 */ /* 0x0003e20008010000 */
[----:B------:R0:W-:Y:S01]  /*7ce0*/  UTMACMDFLUSH ;  /* 0x00000000000079b7 */ /* 0x0001e20000000000 */
[----:B-1----:R-:W-:Y:S04]  /*7cf0*/  DEPBAR.LE SB0, 0x1 ;  /* 0x000080400000791a */ /* 0x002fe80000000000 */
.L_x_121:
[----:B------:R-:W-:Y:S05]  /*7d00*/  BSYNC.RECONVERGENT B0 ;  /* 0x0000000000007941 */ /* 0x000fea0003800200 */
.L_x_120:
[----:B------:R-:W-:Y:S01]  /*7d10*/  BAR.SYNC.DEFER_BLOCKING 0x1, 0x80 ;  /* 0x0042000000007b1d */ /* 0x000fe20000010000 */
[----:B------:R-:W-:Y:S04]  /*7d20*/  UIADD3 UR4, UPT, UPT, UR46, 0x1, URZ ;  /* 0x000000012e047890 */ /* 0x000fe8000fffe0ff */
[----:B------:R-:W-:Y:S04]  /*7d30*/  UISETP.NE.AND UP0, UPT, UR4, 0x4, UPT ;  /* 0x000000040400788c */ /* 0x000fe8000bf05270 */
[----:B------:R-:W-:Y:S01]  /*7d40*/  USEL UR45, UR4, URZ, UP0 ;  /* 0x000000ff042d7287 */ /* 0x000fe20008000000 */
[----:B------:R1:W-:Y:S01]  /*7d50*/  @P6 SYNCS.ARRIVE.TRANS64.RED.A1T0 RZ, [R102+URZ], RZ ;  /* 0x000000ff66ff69a7 */ /* 0x0003e200081004ff */
[----:B------:R-:W-:Y:S01]  /*7d60*/  BSSY B1, `(.L_x_122) ;  /* 0x0000018000017945 */ /* 0x000fe20003800000 */
[----:B------:R-:W3:Y:S02]  /*7d70*/  @P6 SYNCS.PHASECHK.TRANS64.TRYWAIT P0, [R63+URZ+0x90], R108 ;  /* 0x0000906c3f0065a7 */ /* 0x000ee400080011ff */
[----:B---3--:R-:W-:Y:S01]  /*7d80*/  @P6 SEL R60, RZ, 0x1, !P0 ;  /* 0x00000001ff3c6807 */ /* 0x008fe20004000000 */
[----:B-1----:R-:W-:Y:S06]  /*7d90*/  @!P6 BRA `(.L_x_123) ;  /* 0x000000000050e947 */ /* 0x002fec0003800000 */
        /* <DEDUP_REMOVED lines=8> */
[----:B------:R-:W-:Y:S04]  /*7e20*/  SHF.L.U32 R4, R91, 0x1f, RZ ;  /* 0x0000001f5b047819 */ /* 0x000fe800000006ff */
[----:B------:R-:W1:Y:S02]  /*7e30*/  SYNCS.PHASECHK.TRANS64.TRYWAIT P0, [R63+URZ+0x90], R4 ;  /* 0x000090043f0075a7 */ /* 0x000e6400080011ff */
[----:B-1----:R-:W-:Y:S05]  /*7e40*/  @!P0 BRA `(.L_x_126) ;  /* 0x0000002400fc8947 */ /* 0x002fea0003800000 */
.L_x_125:
[----:B------:R-:W-:Y:S05]  /*7e50*/  BSYNC B0 ;  /* 0x0000000000007941 */ /* 0x000fea0003800000 */
.L_x_124:
[----:B------:R-:W-:Y:S02]  /*7e60*/  ISETP.NE.AND P0, PT, R61, RZ, PT ;  /* 0x000000ff3d00720c */ /* 0x000fe40003f05270 */
[----:B------:R-:W-:Y:S11]  /*7e70*/  IADD3 R46, PT, PT, R46, 0x1, RZ ;  /* 0x000000012e2e7810 */ /* 0x000ff60007ffe0ff */
[----:B-1----:R-:W-:Y:S01]  /*7e80*/  @P0 IMAD.IADD R4, R92, 0x1, R3 ;  /* 0x000000015c040824 */ /* 0x002fe200078e0203 */
[----:B------:R-:W-:Y:S05]  /*7e90*/  @P0 WARPSYNC.ALL ;  /* 0x0000000000000948 */ /* 0x000fea0003800000 */
[----:B------:R1:W3:Y:S04]  /*7ea0*/  @P0 LDSM.16.M88.4 R48, [R2+UR44+0x400] ;  /* 0x0004002c0230083b */ /* 0x0002e80008000200 */
[----:B------:R1:W4:Y:S04]  /*7eb0*/  @P0 LDSM.16.M88.4 R56, [R0+0x400] ;  /* 0x000400000038083b */ /* 0x0003280000000200 */
[----:B------:R1:W1:Y:S04]  /*7ec0*/  @P0 LDSM.16.M88.4 R64, [R3+0x400] ;  /* 0x000400000340083b */ /* 0x0002680000000200 */
[----:B------:R1:W1:Y:S02]  /*7ed0*/  @P0 LDSM.16.M88.4 R72, [R4+0x400] ;  /* 0x000400000448083b */ /* 0x0002640000000200 */
.L_x_123:
[----:B------:R-:W-:Y:S05]  /*7ee0*/  BSYNC B1 ;  /* 0x0000000000017941 */ /* 0x000fea0003800000 */
.L_x_122:
[----:B-1----:R-:W-:Y:S05]  /*7ef0*/  VIADD R3, R39, 0x80 ;  /* 0x0000008027037836 */ /* 0x002fea0000000000 */
[----:B------:R-:W-:Y:S04]  /*7f00*/  SHF.R.U32.HI R3, RZ, 0x15, R3 ;  /* 0x00000015ff037819 */ /* 0x000fe80000011603 */
[----:B------:R-:W-:Y:S11]  /*7f10*/  LOP3.LUT P0, RZ, R3, 0x3, R82, 0x48, !PT ;  /* 0x0000000303ff7812 */ /* 0x000ff60007804852 */
[----:B------:R-:W-:Y:S02]  /*7f20*/  @!UPT UIADD3 URZ, UPT, UPT, URZ, URZ, URZ ;  /* 0x000000fffffff290 */ /* 0x000fe4000fffe0ff */
[----:B------:R-:W-:Y:S05]  /*7f30*/  @!P0 BRA `(.L_x_127) ;  /* 0x0000000000408947 */ /* 0x000fea0003800000 */
[----:B------:R-:W1:Y:S01]  /*7f40*/  LDCU.64 UR8, c[0x4][0x70] ;  /* 0x01000e00ff0877ac */ /* 0x000e620008000a00 */
[----:B------:R-:W-:Y:S01]  /*7f50*/  MOV R3, 0x0 ;  /* 0x0000000000037802 */ /* 0x000fe20000000f00 */
[----:B------:R-:W-:Y:S02]  /*7f60*/  HFMA2 R12, -RZ, RZ, 0, 5.9604644775390625e-08 ;  /* 0x00000001ff0c7431 */ /* 0x000fe400000001ff */
[----:B------:R-:W-:Y:S02]  /*7f70*/  IMAD.MOV.U32 R8, RZ, RZ, 0x192 ;  /* 0x00000192ff087424 */ /* 0x000fe400078e00ff */
[----:B------:R-:W-:Y:S01]  /*7f80*/  IMAD.MOV.U32 R13, RZ, RZ, RZ ;  /* 0x000000ffff0d7224 */ /* 0x000fe200078e00ff */
[----:B------:R-:W5:Y:S01]  /*7f90*/  LDCU.64 UR6, c[0x4][0x78] ;  /* 0x01000f00ff0677ac */ /* 0x000f620008000a00 */
[----:B------:R-:W2:Y:S01]  /*7fa0*/  LDC.64 R2, c[0x4][R3] ;  /* 0x0100000003027b82 */ /* 0x000ea20000000a00 */
[----:B------:R-:W3:Y:S01]  /*7fb0*/  LDCU.64 UR4, c[0x4][0x10] ;  /* 0x01000200ff0477ac */ /* 0x000ee20008000a00 */
[----:B-1----:R-:W-:Y:S01]  /*7fc0*/  MOV R5, UR9 ;  /* 0x0000000900057c02 */ /* 0x002fe20008000f00 */
[----:B------:R-:W-:Y:S01]  /*7fd0*/  IMAD.U32 R4, RZ, RZ, UR8 ;  /* 0x00000008ff047e24 */ /* 0x000fe2000f8e00ff */
[----:B-----5:R-:W-:Y:S01]  /*7fe0*/  MOV R7, UR7 ;  /* 0x0000000700077c02 */ /* 0x020fe20008000f00 */
[----:B------:R-:W-:Y:S01]  /*7ff0*/  IMAD.U32 R6, RZ, RZ, UR6 ;  /* 0x00000006ff067e24 */ /* 0x000fe2000f8e00ff */
[----:B---3--:R-:W-:Y:S01]  /*8000*/  MOV R11, UR5 ;  /* 0x00000005000b7c02 */ /* 0x008fe20008000f00 */
[----:B------:R-:W-:Y:S02]  /*8010*/  IMAD.U32 R10, RZ, RZ, UR4 ;  /* 0x00000004ff0a7e24 */ /* 0x000fe4000f8e00ff */
[----:B------:R-:W-:Y:S07]  /*8020*/  LEPC R20, `(.L_x_127) ;  /* 0x000000001014794e */ /* 0x000fee0000000000 */
[----:B--2-4-:R-:W-:Y:S05]  /*8030*/  CALL.ABS.NOINC R2 ;  /* 0x0000000002007343 */ /* 0x014fea0003c00000 */
.L_x_127:
[----:B------:R-:W-:Y:S05]  /*8040*/  WARPSYNC.ALL ;  /* 0x0000000000007948 */ /* 0x000fea0003800000 */
[----:B------:R-:W-:Y:S01]  /*8050*/  R2UR UR4, R39 ;  /* 0x00000000270472ca */ /* 0x000fe200000e0000 */
[--C-:B---3--:R-:W-:Y:S01]  /*8060*/  HADD2.F32 R40, -RZ, R48.reuse.H0_H0 ;  /* 0x20000030ff287230 */ /* 0x108fe20000004100 */
[----:B------:R-:W-:Y:S01]  /*8070*/  ISETP.NE.AND P6, PT, R95, RZ, PT ;  /* 0x000000ff5f00720c */ /* 0x000fe20003fc5270 */
[----:B------:R-:W-:Y:S01]  /*8080*/  HADD2.F32 R43, -RZ, R48.H1_H1 ;  /* 0x30000030ff2b7230 */ /* 0x000fe20000004100 */
[----:B------:R-:W-:Y:S01]  /*8090*/  ISETP.NE.AND P0, PT, R94, RZ, PT ;  /* 0x000000ff5e00720c */ /* 0x000fe20003f05270 */
[----:B------:R-:W-:Y:S01]  /*80a0*/  HADD2.F32 R42, -RZ, R49.H0_H0 ;  /* 0x20000031ff2a7230 */ /* 0x000fe20000004100 */
[----:B------:R-:W-:Y:S01]  /*80b0*/  MOV R63, UR45 ;  /* 0x0000002d003f7c02 */ /* 0x000fe20008000f00 */
[--C-:B------:R-:W-:Y:S01]  /*80c0*/  HADD2.F32 R45, -RZ, R51.reuse.H0_H0 ;  /* 0x20000033ff2d7230 */ /* 0x100fe20000004100 */
[----:B------:R-:W-:Y:S01]  /*80d0*/  BSSY.RECONVERGENT B0, `(.L_x_128) ;  /* 0x0000089000007945 */ /* 0x000fe20003800200 */
[----:B------:R-:W-:Y:S01]  /*80e0*/  HADD2.F32 R44, -RZ, R51.H1_H1 ;  /* 0x30000033ff2c7230 */ /* 0x000fe20000004100 */
[----:B------:R-:W-:Y:S03]  /*80f0*/  LEA R108, R46, UR44, 0x3 ;  /* 0x0000002c2e6c7c11 */ /* 0x000fe6000f8e18ff */
[----:B------:R-:W1:Y:S02]  /*8100*/  LDTM.16dp256bit.x8 R4, tmem[UR4+0x80] ;  /* 0x00008004000479ee */ /* 0x000e6400081a0000 */
[----:B------:R-:W-:Y:S04]  /*8110*/  @P6 LEA R63, R63, UR44, 0x3 ;  /* 0x0000002c3f3f6c11 */ /* 0x000fe8000f8e18ff */
[----:B------:R-:W-:Y:S02]  /*8120*/  @P6 IADD3 R102, PT, PT, R63, 0xb0, RZ ;  /* 0x000000b03f666810 */ /* 0x000fe40007ffe0ff */
[----:B------:R-:W-:Y:S02]  /*8130*/  @P6 SHF.L.U32 R63, R91, 0x1f, RZ ;  /* 0x0000001f5b3f6819 */ /* 0x000fe400000006ff */
[----:B------:R-:W-:Y:S01]  /*8140*/  @P6 PRMT R102, R101, 0x654, R102 ;  /* 0x0000065465666816 */ /* 0x000fe20000000066 */
[C---:B-1----:R-:W-:Y:S01]  /*8150*/  FMUL R0, R38.reuse, R4 ;  /* 0x0000000426007220 */ /* 0x042fe20000400000 */
[C---:B------:R-:W-:Y:S01]  /*8160*/  FMUL R2, R38.reuse, R5 ;  /* 0x0000000526027220 */ /* 0x040fe20000400000 */
[C---:B------:R-:W-:Y:S01]  /*8170*/  FMUL R3, R38.reuse, R6 ;  /* 0x0000000626037220 */ /* 0x040fe20000400000 */
        /* <DEDUP_REMOVED lines=8> */
[----:B--2---:R-:W-:Y:S01]  /*8200*/  F2FP.F16.F32.PACK_AB R68, R2, R0 ;  /* 0x000000000244723e */ /* 0x004fe200000000ff */
[C---:B------:R-:W-:Y:S01]  /*8210*/  FFMA R7, R41.reuse, R40, R7 ;  /* 0x0000002829077223 */ /* 0x040fe20000000007 */
[----:B------:R-:W-:Y:S01]  /*8220*/  FFMA R4, R41, R43, R4 ;  /* 0x0000002b29047223 */ /* 0x000fe20000000004 */
[C---:B------:R-:W-:Y:S01]  /*8230*/  FMUL R5, R38.reuse, R9 ;  /* 0x0000000926057220 */ /* 0x040fe20000400000 */
[C---:B------:R-:W-:Y:S01]  /*8240*/  FMUL R6, R38.reuse, R10 ;  /* 0x0000000a26067220 */ /* 0x040fe20000400000 */
[C---:B------:R-:W-:Y:S01]  /*8250*/  FMUL R11, R38.reuse, R11 ;  /* 0x0000000b260b7220 */ /* 0x040fe20000400000 */
[--C-:B----4-:R-:W-:Y:S01]  /*8260*/  HADD2.F32 R40, -RZ, R56.reuse.H0_H0 ;  /* 0x20000038ff287230 */ /* 0x110fe20000004100 */
[----:B------:R-:W-:Y:S01]  /*8270*/  F2FP.F16.F32.PACK_AB R69, R7, R3 ;  /* 0x000000030745723e */ /* 0x000fe200000000ff */
[C---:B------:R-:W-:Y:S01]  /*8280*/  FFMA R5, R41.reuse, R42, R5 ;  /* 0x0000002a29057223 */ /* 0x040fe20000000005 */
[C---:B------:R-:W-:Y:S01]  /*8290*/  FFMA R6, R41.reuse, R45, R6 ;  /* 0x0000002d29067223 */ /* 0x040fe20000000006 */
[----:B------:R-:W-:Y:S01]  /*82a0*/  FFMA R11, R41, R44, R11 ;  /* 0x0000002c290b7223 */ /* 0x000fe2000000000b */
[C---:B------:R-:W-:Y:S01]  /*82b0*/  FMUL R8, R38.reuse, R12 ;  /* 0x0000000c26087220 */ /* 0x040fe20000400000 */
[----:B------:R-:W-:Y:S01]  /*82c0*/  HADD2.F32 R42, -RZ, R56.H1_H1 ;  /* 0x30000038ff2a7230 */ /* 0x000fe20000004100 */
[----:B------:R-:W-:Y:S01]  /*82d0*/  F2FP.F16.F32.PACK_AB R70, R5, R4 ;  /* 0x000000040546723e */ /* 0x000fe200000000ff */
[C---:B------:R-:W-:Y:S01]  /*82e0*/  FMUL R9, R38.reuse, R13 ;  /* 0x0000000d26097220 */ /* 0x040fe20000400000 */
[----:B------:R-:W-:Y:S01]  /*82f0*/  F2FP.F16.F32.PACK_AB R71, R11, R6 ;  /* 0x000000060b47723e */ /* 0x000fe200000000ff */
[C---:B------:R-:W-:Y:S01]  /*8300*/  FFMA R8, R41.reuse, R40, R8 ;  /* 0x0000002829087223 */ /* 0x040fe20000000008 */
[--C-:B------:R-:W-:Y:S02]  /*8310*/  HADD2.F32 R43, -RZ, R57.reuse.H0_H0 ;  /* 0x20000039ff2b7230 */ /* 0x100fe40000004100 */
[----:B------:R-:W-:Y:S01]  /*8320*/  FFMA R9, R41, R42, R9 ;  /* 0x0000002a29097223 */ /* 0x000fe20000000009 */
[C---:B------:R-:W-:Y:S01]  /*8330*/  FMUL R10, R38.reuse, R14 ;  /* 0x0000000e260a7220 */ /* 0x040fe20000400000 */
[----:B------:R-:W-:Y:S01]  /*8340*/  HADD2.F32 R40, -RZ, R57.H1_H1 ;  /* 0x30000039ff287230 */ /* 0x000fe20000004100 */
[----:B------:R1:W-:Y:S01]  /*8350*/  STSM.16.M88.4 [R97+0x4400], R68 ;  /* 0x0044004461007844 */ /* 0x0003e20000000200 */
[C---:B------:R-:W-:Y:S01]  /*8360*/  FMUL R15, R38.reuse, R15 ;  /* 0x0000000f260f7220 */ /* 0x040fe20000400000 */
[----:B------:R-:W-:Y:S01]  /*8370*/  F2FP.F16.F32.PACK_AB R52, R9, R8 ;  /* 0x000000080934723e */ /* 0x000fe200000000ff */
[C---:B------:R-:W-:Y:S01]  /*8380*/  FFMA R10, R41.reuse, R43, R10 ;  /* 0x0000002b290a7223 */ /* 0x040fe2000000000a */
[--C-:B------:R-:W-:Y:S02]  /*8390*/  HADD2.F32 R42, -RZ, R58.reuse.H0_H0 ;  /* 0x2000003aff2a7230 */ /* 0x100fe40000004100 */
        /* <DEDUP_REMOVED lines=26> */
[----:B-1----:R-:W-:Y:S01]  /*8540*/  F2FP.F16.F32.PACK_AB R68, R17, R16 ;  /* 0x000000101144723e */ /* 0x002fe200000000ff */
        /* <DEDUP_REMOVED lines=45> */
[----:B------:R-:W-:Y:S05]  /*8820*/  F2FP.F16.F32.PACK_AB R107, R35, R30 ;  /* 0x0000001e236b723e */ /* 0x000fea00000000ff */
        /* <DEDUP_REMOVED lines=19> */
.L_x_129:
[----:B------:R-:W-:Y:S05]  /*8960*/  BSYNC.RECONVERGENT B0 ;  /* 0x0000000000007941 */ /* 0x000fea0003800200 */
.L_x_128:
        /* <DEDUP_REMOVED lines=20> */
.L_x_133:
[----:B------:R-:W-:Y:S05]  /*8ab0*/  BSYNC B0 ;  /* 0x0000000000007941 */ /* 0x000fea0003800000 */
.L_x_132:
[----:B------:R-:W-:Y:S11]  /*8ac0*/  ISETP.NE.AND P0, PT, R61, RZ, PT ;  /* 0x000000ff3d00720c */ /* 0x000ff60003f05270 */
[----:B------:R-:W-:Y:S02]  /*8ad0*/  @!UPT UIADD3 URZ, UPT, UPT, URZ, URZ, URZ ;  /* 0x000000fffffff290 */ /* 0x000fe4000fffe0ff */
[----:B------:R-:W-:Y:S01]  /*8ae0*/  @P0 IADD3 R2, PT, PT, R92, R5, RZ ;  /* 0x000000055c020210 */ /* 0x000fe20007ffe0ff */
[----:B------:R-:W-:Y:S05]  /*8af0*/  @P0 WARPSYNC.ALL ;  /* 0x0000000000000948 */ /* 0x000fea0003800000 */
[----:B------:R3:W4:Y:S04]  /*8b00*/  @P0 LDSM.16.M88.4 R48, [R46+UR44+0x400] ;  /* 0x0004002c2e30083b */ /* 0x0007280008000200 */
[----:B------:R3:W1:Y:S04]  /*8b10*/  @P0 LDSM.16.M88.4 R56, [R0+0x400] ;  /* 0x000400000038083b */ /* 0x0006680000000200 */
[----:B------:R3:W1:Y:S04]  /*8b20*/  @P0 LDSM.16.M88.4 R64, [R5+0x400] ;  /* 0x000400000540083b */ /* 0x0006680000000200 */
[----:B------:R3:W1:Y:S02]  /*8b30*/  @P0 LDSM.16.M88.4 R72, [R2+0x400] ;  /* 0x000400000248083b */ /* 0x0006640000000200 */
.L_x_131:
[----:B------:R-:W-:Y:S05]  /*8b40*/  BSYNC B1 ;  /* 0x0000000000017941 */ /* 0x000fea0003800000 */
.L_x_130:
        /* <DEDUP_REMOVED lines=11> */
[----:B---3--:R-:W3:Y:S01]  /*8c00*/  LDC.64 R2, c[0x4][R3] ;  /* 0x0100000003027b82 */ /* 0x008ee20000000a00 */
[----:B------:R-:W2:Y:S01]  /*8c10*/  LDCU.64 UR4, c[0x4][0x10] ;  /* 0x01000200ff0477ac */ /* 0x000ea20008000a00 */
[----:B-1----:R-:W-:Y:S01]  /*8c20*/  MOV R5, UR9 ;  /* 0x0000000900057c02 */ /* 0x002fe20008000f00 */
[----:B------:R-:W-:Y:S01]  /*8c30*/  IMAD.U32 R4, RZ, RZ, UR8 ;  /* 0x00000008ff047e24 */ /* 0x000fe2000f8e00ff */
[----:B-----5:R-:W-:Y:S01]  /*8c40*/  MOV R7, UR7 ;  /* 0x0000000700077c02 */ /* 0x020fe20008000f00 */
[----:B------:R-:W-:Y:S01]  /*8c50*/  IMAD.U32 R6, RZ, RZ, UR6 ;  /* 0x00000006ff067e24 */ /* 0x000fe2000f8e00ff */
[----:B--2---:R-:W-:Y:S01]  /*8c60*/  MOV R11, UR5 ;  /* 0x00000005000b7c02 */ /* 0x004fe20008000f00 */
[----:B------:R-:W-:Y:S02]  /*8c70*/  IMAD.U32 R10, RZ, RZ, UR4 ;  /* 0x00000004ff0a7e24 */ /* 0x000fe4000f8e00ff */
[----:B------:R-:W-:Y:S07]  /*8c80*/  LEPC R20, `(.L_x_135) ;  /* 0x000000001014794e */ /* 0x000fee0000000000 */
[----:B---34-:R-:W-:Y:S05]  /*8c90*/  CALL.ABS.NOINC R2 ;  /* 0x0000000002007343 */ /* 0x018fea0003c00000 */
.L_x_135:
[----:B------:R-:W-:Y:S01]  /*8ca0*/  ISETP.NE.AND P0, PT, R94, RZ, PT ;  /* 0x000000ff5e00720c */ /* 0x000fe20003f05270 */
[----:B------:R-:W-:Y:S05]  /*8cb0*/  WARPSYNC.ALL ;  /* 0x0000000000007948 */ /* 0x000fea0003800000 */
[----:B------:R-:W-:Y:S01]  /*8cc0*/  R2UR UR4, R39 ;  /* 0x00000000270472ca */ /* 0x000fe200000e0000 */
[--C-:B----4-:R-:W-:Y:S01]  /*8cd0*/  HADD2.F32 R40, -RZ, R48.reuse.H0_H0 ;  /* 0x20000030ff287230 */ /* 0x110fe20000004100 */
[----:B------:R-:W1:Y:S01]  /*8ce0*/  S2UR UR6, SR_CgaCtaId ;  /* 0x00000000000679c3 */ /* 0x000e620000008800 */
[----:B------:R-:W-:Y:S01]  /*8cf0*/  HADD2.F32 R42, -RZ, R48.H1_H1 ;  /* 0x30000030ff2a7230 */ /* 0x000fe20000004100 */
[----:B------:R-:W-:Y:S01]  /*8d00*/  R2UR UR5, R98 ;  /* 0x00000000620572ca */ /* 0x000fe200000e0000 */
[--C-:B------:R-:W-:Y:S01]  /*8d10*/  HADD2.F32 R43, -RZ, R49.reuse.H0_H0 ;  /* 0x20000031ff2b7230 */ /* 0x100fe20000004100 */
[----:B------:R-:W-:Y:S01]  /*8d20*/  BSSY.RECONVERGENT B0, `(.L_x_136) ;  /* 0x0000089000007945 */ /* 0x000fe20003800200 */
[----:B------:R-:W-:Y:S02]  /*8d30*/  HADD2.F32 R44, -RZ, R49.H1_H1 ;  /* 0x30000031ff2c7230 */ /* 0x000fe40000004100 */
[--C-:B------:R-:W-:Y:S02]  /*8d40*/  HADD2.F32 R45, -RZ, R50.reuse.H0_H0 ;  /* 0x20000032ff2d7230 */ /* 0x100fe40000004100 */
[----:B---3--:R-:W-:Y:S02]  /*8d50*/  HADD2.F32 R46, -RZ, R50.H1_H1 ;  /* 0x30000032ff2e7230 */ /* 0x008fe40000004100 */
[----:B------:R-:W3:Y:S01]  /*8d60*/  LDTM.16dp256bit.x8 R4, tmem[UR4+0xc0] ;  /* 0x0000c004000479ee */ /* 0x000ee200081a0000 */
[----:B------:R-:W-:Y:S01]  /*8d70*/  NOP ;  /* 0x0000000000007918 */ /* 0x000fe20000000000 */
[--C-:B------:R-:W-:Y:S02]  /*8d80*/  HADD2.F32 R47, -RZ, R51.reuse.H0_H0 ;  /* 0x20000033ff2f7230 */ /* 0x100fe40000004100 */
[----:B------:R-:W-:Y:S01]  /*8d90*/  UIADD3 UR4, UPT, UPT, UR5, 0x120, URZ ;  /* 0x0000012005047890 */ /* 0x000fe2000fffe0ff */
[----:B------:R-:W-:Y:S02]  /*8da0*/  HADD2.F32 R49, -RZ, R51.H1_H1 ;  /* 0x30000033ff317230 */ /* 0x000fe40000004100 */
[--C-:B------:R-:W-:Y:S02]  /*8db0*/  HADD2.F32 R48, -RZ, R56.reuse.H0_H0 ;  /* 0x20000038ff307230 */ /* 0x100fe40000004100 */
[----:B------:R-:W-:Y:S02]  /*8dc0*/  HADD2.F32 R51, -RZ, R56.H1_H1 ;  /* 0x30000038ff337230 */ /* 0x000fe40000004100 */
[--C-:B------:R-:W-:Y:S02]  /*8dd0*/  HADD2.F32 R50, -RZ, R57.reuse.H0_H0 ;  /* 0x20000039ff327230 */ /* 0x100fe40000004100 */
[----:B--2---:R-:W-:Y:S02]  /*8de0*/  HADD2.F32 R52, -RZ, R57.H1_H1 ;  /* 0x30000039ff347230 */ /* 0x004fe40000004100 */
[--C-:B------:R-:W-:Y:S02]  /*8df0*/  HADD2.F32 R53, -RZ, R58.reuse.H0_H0 ;  /* 0x2000003aff357230 */ /* 0x100fe40000004100 */
[----:B------:R-:W-:Y:S02]  /*8e00*/  HADD2.F32 R54, -RZ, R58.H1_H1 ;  /* 0x3000003aff367230 */ /* 0x000fe40000004100 */
[--C-:B------:R-:W-:Y:S02]  /*8e10*/  HADD2.F32 R55, -RZ, R59.reuse.H0_H0 ;  /* 0x2000003bff377230 */ /* 0x100fe40000004100 */
[----:B------:R-:W-:Y:S02]  /*8e20*/  HADD2.F32 R56, -RZ, R59.H1_H1 ;  /* 0x3000003bff387230 */ /* 0x000fe40000004100 */
[--C-:B------:R-:W-:Y:S01]  /*8e30*/  HADD2.F32 R57, -RZ, R64.reuse.H0_H0 ;  /* 0x20000040ff397230 */ /* 0x100fe20000004100 */
[----:B-1----:R-:W-:Y:S01]  /*8e40*/  UPRMT UR4, UR6, 0x654, UR4 ;  /* 0x0000065406047896 */ /* 0x002fe20008000004 */
[C---:B---3--:R-:W-:Y:S01]  /*8e50*/  FMUL R4, R38.reuse, R4 ;  /* 0x0000000426047220 */ /* 0x048fe20000400000 */
[C---:B------:R-:W-:Y:S01]  /*8e60*/  FMUL R5, R38.reuse, R5 ;  /* 0x0000000526057220 */ /* 0x040fe20000400000 */
[C---:B------:R-:W-:Y:S01]  /*8e70*/  FMUL R6, R38.reuse, R6 ;  /* 0x0000000626067220 */ /* 0x040fe20000400000 */
[C---:B------:R-:W-:Y:S01]  /*8e80*/  FMUL R7, R38.reuse, R7 ;  /* 0x0000000726077220 */ /* 0x040fe20000400000 */
[C---:B------:R-:W-:Y:S01]  /*8e90*/  FFMA R4, R41.reuse, R40, R4 ;  /* 0x0000002829047223 */ /* 0x040fe20000000004 */
[C---:B------:R-:W-:Y:S01]  /*8ea0*/  FFMA R5, R41.reuse, R42, R5 ;  /* 0x0000002a29057223 */ /* 0x040fe20000000005 */
[C---:B------:R-:W-:Y:S01]  /*8eb0*/  FFMA R6, R41.reuse, R43, R6 ;  /* 0x0000002b29067223 */ /* 0x040fe20000000006 */
[----:B------:R-:W-:Y:S01]  /*8ec0*/  FFMA R7, R41, R44, R7 ;  /* 0x0000002c29077223 */ /* 0x000fe20000000007 */
[----:B------:R-:W-:Y:S01]  /*8ed0*/  SYNCS.ARRIVE.TRANS64.RED.A1T0 RZ, [UR4], RZ ;  /* 0x000000ffffff79a7 */ /* 0x000fe20008100404 */
[C---:B------:R-:W-:Y:S01]  /*8ee0*/  FMUL R8, R38.reuse, R8 ;  /* 0x0000000826087220 */ /* 0x040fe20000400000 */
[----:B------:R-:W-:Y:S01]  /*8ef0*/  F2FP.F16.F32.PACK_AB R104, R5, R4 ;  /* 0x000000040568723e */ /* 0x000fe200000000ff */
[C---:B------:R-:W-:Y:S01]  /*8f00*/  FMUL R9, R38.reuse, R9 ;  /* 0x0000000926097220 */ /* 0x040fe20000400000 */
[----:B------:R-:W-:Y:S01]  /*8f10*/  F2FP.F16.F32.PACK_AB R105, R7, R6 ;  /* 0x000000060769723e */ /* 0x000fe200000000ff */
[C---:B------:R-:W-:Y:S01]  /*8f20*/  FFMA R8, R41.reuse, R45, R8 ;  /* 0x0000002d29087223 */ /* 0x040fe20000000008 */
[C---:B------:R-:W-:Y:S01]  /*8f30*/  FMUL R0, R38.reuse, R10 ;  /* 0x0000000a26007220 */ /* 0x040fe20000400000 */
[C---:B------:R-:W-:Y:S01]  /*8f40*/  FFMA R9, R41.reuse, R46, R9 ;  /* 0x0000002e29097223 */ /* 0x040fe20000000009 */
[C---:B------:R-:W-:Y:S01]  /*8f50*/  FMUL R2, R38.reuse, R11 ;  /* 0x0000000b26027220 */ /* 0x040fe20000400000 */
[C---:B------:R-:W-:Y:S01]  /*8f60*/  FMUL R3, R38.reuse, R12 ;  /* 0x0000000c26037220 */ /* 0x040fe20000400000 */
[----:B------:R-:W-:Y:S01]  /*8f70*/  FFMA R0, R41, R47, R0 ;  /* 0x0000002f29007223 */ /* 0x000fe20000000000 */
[C---:B------:R-:W-:Y:S01]  /*8f80*/  FMUL R10, R38.reuse, R13 ;  /* 0x0000000d260a7220 */ /* 0x040fe20000400000 */
[----:B------:R-:W-:Y:S01]  /*8f90*/  F2FP.F16.F32.PACK_AB R106, R9, R8 ;  /* 0x00000008096a723e */ /* 0x000fe200000000ff */
[C---:B------:R-:W-:Y:S01]  /*8fa0*/  FFMA R2, R41.reuse, R49, R2 ;  /* 0x0000003129027223 */ /* 0x040fe20000000002 */
[C---:B------:R-:W-:Y:S01]  /*8fb0*/  FFMA R3, R41.reuse, R48, R3 ;  /* 0x0000003029037223 */ /* 0x040fe20000000003 */
[C---:B------:R-:W-:Y:S01]  /*8fc0*/  FFMA R10, R41.reuse, R51, R10 ;  /* 0x00000033290a7223 */ /* 0x040fe2000000000a */
[C---:B------:R-:W-:Y:S01]  /*8fd0*/  FMUL R11, R38.reuse, R14 ;  /* 0x0000000e260b7220 */ /* 0x040fe20000400000 */
[----:B------:R-:W-:Y:S01]  /*8fe0*/  FMUL R15, R38, R15 ;  /* 0x0000000f260f7220 */ /* 0x000fe20000400000 */
[----:B------:R-:W-:Y:S01]  /*8ff0*/  F2FP.F16.F32.PACK_AB R107, R2, R0 ;  /* 0x00000000026b723e */ /* 0x000fe200000000ff */
[----:B------:R-:W-:Y:S01]  /*9000*/  FMUL R12, R38, R16 ;  /* 0x00000010260c7220 */ /* 0x000fe20000400000 */
[----:B------:R-:W-:Y:S01]  /*9010*/  F2FP.F16.F32.PACK_AB R108, R10, R3 ;  /* 0x000000030a6c723e */ /* 0x000fe200000000ff */
[C---:B------:R-:W-:Y:S01]  /*9020*/  FFMA R11, R41.reuse, R50, R11 ;  /* 0x00000032290b7223 */ /* 0x040fe2000000000b */
[C---:B------:R-:W-:Y:S01]  /*9030*/  FFMA R15, R41.reuse, R52, R15 ;  /* 0x00000034290f7223 */ /* 0x040fe2000000000f */
[----:B------:R1:W-:Y:S01]  /*9040*/  STSM.16.M88.4 [R97+0x6400], R104 ;  /* 0x0064006861007844 */ /* 0x0003e20000000200 */
[----:B------:R-:W-:Y:S01]  /*9050*/  FFMA R12, R41, R53, R12 ;  /* 0x00000035290c7223 */ /* 0x000fe2000000000c */
[C---:B------:R-:W-:Y:S01]  /*9060*/  FMUL R13, R38.reuse, R17 ;  /* 0x00000011260d7220 */ /* 0x040fe20000400000 */
[C---:B------:R-:W-:Y:S01]  /*9070*/  FMUL R14, R38.reuse, R18 ;  /* 0x00000012260e7220 */ /* 0x040fe20000400000 */
[----:B------:R-:W-:Y:S01]  /*9080*/  F2FP.F16.F32.PACK_AB R109, R15, R11 ;  /* 0x0000000b0f6d723e */ /* 0x000fe200000000ff */
[C---:B------:R-:W-:Y:S01]  /*9090*/  FMUL R19, R38.reuse, R19 ;  /* 0x0000001326137220 */ /* 0x040fe20000400000 */
[C---:B------:R-:W-:Y:S01]  /*90a0*/  FFMA R13, R41.reuse, R54, R13 ;  /* 0x00000036290d7223 */ /* 0x040fe2000000000d */
[C---:B------:R-:W-:Y:S01]  /*90b0*/  FFMA R14, R41.reuse, R55, R14 ;  /* 0x00000037290e7223 */ /* 0x040fe2000000000e */
[----:B------:R-:W-:Y:S02]  /*90c0*/  HADD2.F32 R58, -RZ, R64.H1_H1 ;  /* 0x30000040ff3a7230 */ /* 0x000fe40000004100 */
[----:B------:R-:W-:Y:S01]  /*90d0*/  FFMA R19, R41, R56, R19 ;  /* 0x0000003829137223 */ /* 0x000fe20000000013 */
[C---:B------:R-:W-:Y:S01]  /*90e0*/  FMUL R16, R38.reuse, R20 ;  /* 0x0000001426107220 */ /* 0x040fe20000400000 */
[----:B------:R-:W-:Y:S01]  /*90f0*/  F2FP.F16.F32.PACK_AB R110, R13, R12 ;  /* 0x0000000c0d6e723e */ /* 0x000fe200000000ff */
[--C-:B------:R-:W-:Y:S02]  /*9100*/  HADD2.F32 R59, -RZ, R65.reuse.H0_H0 ;  /* 0x20000041ff3b7230 */ /* 0x100fe40000004100 */
[C---:B------:R-:W-:Y:S01]  /*9110*/  FMUL R17, R38.reuse, R21 ;  /* 0x0000001526117220 */ /* 0x040fe20000400000 */
[----:B------:R-:W-:Y:S01]  /*9120*/  F2FP.F16.F32.PACK_AB R111, R19, R14 ;  /* 0x0000000e136f723e */ /* 0x000fe200000000ff */
[C---:B------:R-:W-:Y:S01]  /*9130*/  FFMA R16, R41.reuse, R57, R16 ;  /* 0x0000003929107223 */ /* 0x040fe20000000010 */
[----:B------:R-:W-:Y:S02]  /*9140*/  HADD2.F32 R60, -RZ, R65.H1_H1 ;  /* 0x30000041ff3c7230 */ /* 0x000fe40000004100 */
[----:B------:R-:W-:Y:S01]  /*9150*/  FFMA R17, R41, R58, R17 ;  /* 0x0000003a29117223 */ /* 0x000fe20000000011 */
[C---:B------:R-:W-:Y:S01]  /*9160*/  FMUL R18, R38.reuse, R22 ;  /* 0x0000001626127220 */ /* 0x040fe20000400000 */
[----:B------:R1:W-:Y:S01]  /*9170*/  STSM.16.M88.4 [R96+0x6400], R108 ;  /* 0x0064006c60007844 */ /* 0x0003e20000000200 */
[--C-:B------:R-:W-:Y:S02]  /*9180*/  HADD2.F32 R61, -RZ, R66.reuse.H0_H0 ;  /* 0x20000042ff3d7230 */ /* 0x100fe40000004100 */
[C---:B------:R-:W-:Y:S01]  /*9190*/  FMUL R23, R38.reuse, R23 ;  /* 0x0000001726177220 */ /* 0x040fe20000400000 */
[----:B------:R-:W-:Y:S01]  /*91a0*/  F2FP.F16.F32.PACK_AB R112, R17, R16 ;  /* 0x000000101170723e */ /* 0x000fe200000000ff */
[C---:B------:R-:W-:Y:S01]  /*91b0*/  FFMA R18, R41.reuse, R59, R18 ;  /* 0x0000003b29127223 */ /* 0x040fe20000000012 */
[----:B------:R-:W-:Y:S02]  /*91c0*/  HADD2.F32 R62, -RZ, R66.H1_H1 ;  /* 0x30000042ff3e7230 */ /* 0x000fe40000004100 */
[----:B------:R-:W-:Y:S01]  /*91d0*/  FFMA R23, R41, R60, R23 ;  /* 0x0000003c29177223 */ /* 0x000fe20000000017 */
[C---:B------:R-:W-:Y:S01]  /*91e0*/  FMUL R20, R38.reuse, R24 ;  /* 0x0000001826147220 */ /* 0x040fe20000400000 */
[--C-:B------:R-:W-:Y:S02]  /*91f0*/  HADD2.F32 R63, -RZ, R67.reuse.H0_H0 ;  /* 0x20000043ff3f7230 */ /* 0x100fe40000004100 */
[C---:B------:R-:W-:Y:S01]  /*9200*/  FMUL R21, R38.reuse, R25 ;  /* 0x0000001926157220 */ /* 0x040fe20000400000 */
[----:B------:R-:W-:Y:S01]  /*9210*/  HADD2.F32 R64, -RZ, R67.H1_H1 ;  /* 0x30000043ff407230 */ /* 0x000fe20000004100 */
[----:B------:R-:W-:Y:S01]  /*9220*/  F2FP.F16.F32.PACK_AB R113, R23, R18 ;  /* 0x000000121771723e */ /* 0x000fe200000000ff */
[C---:B------:R-:W-:Y:S01]  /*9230*/  FFMA R20, R41.reuse, R61, R20 ;  /* 0x0000003d29147223 */ /* 0x040fe20000000014 */
        /* <DEDUP_REMOVED lines=8> */
[C---:B------:R-:W-:Y:S01]  /*92c0*/  FFMA R22, R41.reuse, R63, R22 ;  /* 0x0000003f29167223 */ /* 0x040fe20000000016 */
[----:B------:R-:W-:Y:S02]  /*92d0*/  HADD2.F32 R68, -RZ, R73.H1_H1 ;  /* 0x30000049ff447230 */ /* 0x000fe40000004100 */
[C---:B------:R-:W-:Y:S01]  /*92e0*/  FMUL R26, R38.reuse, R30 ;  /* 0x0000001e261a7220 */ /* 0x040fe20000400000 */
[C---:B------:R-:W-:Y:S01]  /*92f0*/  FFMA R27, R41.reuse, R64, R27 ;  /* 0x00000040291b7223 */ /* 0x040fe2000000001b */
        /* <DEDUP_REMOVED lines=34> */
[----:B------:R-:W-:Y:S02]  /*9520*/  UIADD3 UR9, UPT, UPT, UR49, 0xc0, URZ ;  /* 0x000000c031097890 */ /* 0x000fe4000fffe0ff */
[----:B------:R-:W-:Y:S01]  /*9530*/  UIADD3 UR8, UPT, UPT, UR44, 0x6400, URZ ;  /* 0x000064002c087890 */ /* 0x000fe2000fffe0ff */
[----:B------:R-:W-:Y:S01]  /*9540*/  UMOV UR10, UR50 ;  /* 0x00000032000a7c82 */ /* 0x000fe20008000000 */
[----:B------:R-:W-:Y:S01]  /*9550*/  UMOV UR11, UR36 ;  /* 0x00000024000b7c82 */ /* 0x000fe20008000000 */
[----:B--2---:R-:W-:Y:S04]  /*9560*/  UIADD3 UR4, UP0, UPT, UR6, 0x680, URZ ;  /* 0x0000068006047890 */ /* 0x004fe8000ff1e0ff */
[----:B------:R-:W-:Y:S09]  /*9570*/  UIADD3.X UR5, UPT, UPT, URZ, UR7, URZ, UP0, !UPT ;  /* 0x00000007ff057290 */ /* 0x000ff200087fe4ff */
[----:B------:R2:W-:Y:S01]  /*9580*/  UTMASTG.3D [UR8], [UR4] ;  /* 0x00000008040073b5 */ /* 0x0005e20008010000 */
[----:B------:R0:W-:Y:S01]  /*9590*/  UTMACMDFLUSH ;  /* 0x00000000000079b7 */ /* 0x0001e20000000000 */
[----:B--2---:R-:W-:Y:S04]  /*95a0*/  DEPBAR.LE SB0, 0x1 ;  /* 0x000080400000791a */ /* 0x004fe80000000000 */
.L_x_137:
[----:B------:R-:W-:Y:S05]  /*95b0*/  BSYNC.RECONVERGENT B0 ;  /* 0x0000000000007941 */ /* 0x000fea0003800200 */
.L_x_136:
[----:B------:R-:W-:Y:S01]  /*95c0*/  BAR.SYNC.DEFER_BLOCKING 0x1, 0x80 ;  /* 0x0042000000007b1d */ /* 0x000fe20000010000 */
[----:B------:R-:W-:Y:S01]  /*95d0*/  UISETP.NE.AND UP0, UPT, UR47, -0x4, UPT ;  /* 0xfffffffc2f00788c */ /* 0x000fe2000bf05270 */
[----:B------:R-:W-:Y:S08]  /*95e0*/  IADD3 R0, PT, PT, R36, 0x1, RZ ;  /* 0x0000000124007810 */ /* 0x000ff00007ffe0ff */
[----:B------:R-:W-:Y:S05]  /*95f0*/  BRA.U !UP0, `(.L_x_138) ;  /* 0x0000000108247547 */ /* 0x000fea000b800000 */
[----:B------:R-:W-:Y:S01]  /*9600*/  ISETP.NE.AND P0, PT, R95, RZ, PT ;  /* 0x000000ff5f00720c */ /* 0x000fe20003f05270 */
[----:B------:R-:W-:Y:S01]  /*9610*/  IMAD.U32 R2, RZ, RZ, UR46 ;  /* 0x0000002eff027e24 */ /* 0x000fe2000f8e00ff */
[----:B------:R-:W-:Y:S04]  /*9620*/  UIADD3 UR4, UPT, UPT, UR46, 0x1, URZ ;  /* 0x000000012e047890 */ /* 0x000fe8000fffe0ff */
[----:B------:R-:W-:Y:S04]  /*9630*/  UISETP.NE.AND UP0, UPT, UR4, 0x4, UPT ;  /* 0x000000040400788c */ /* 0x000fe8000bf05270 */
[----:B------:R-:W-:Y:S03]  /*9640*/  USEL UR46, UR4, URZ, UP0 ;  /* 0x000000ff042e7287 */ /* 0x000fe60008000000 */
[----:B------:R-:W-:Y:S05]  /*9650*/  @P0 LEA R2, R2, UR44, 0x3 ;  /* 0x0000002c02020c11 */ /* 0x000fea000f8e18ff */
[----:B------:R-:W-:Y:S05]  /*9660*/  @P0 VIADD R2, R2, 0xb0 ;  /* 0x000000b002020836 */ /* 0x000fea0000000000 */
[----:B------:R-:W-:Y:S04]  /*9670*/  @P0 PRMT R2, R101, 0x654, R2 ;  /* 0x0000065465020816 */ /* 0x000fe80000000002 */
[----:B------:R2:W-:Y:S03]  /*9680*/  @P0 SYNCS.ARRIVE.TRANS64.RED.A1T0 RZ, [R2+URZ], RZ ;  /* 0x000000ff02ff09a7 */ /* 0x0005e600081004ff */
.L_x_138:
[----:B------:R-:W-:Y:S01]  /*9690*/  R2UR UR5, R83 ;  /* 0x00000000530572ca */ /* 0x000fe200000e0000 */
[----:B------:R-:W-:Y:S01]  /*96a0*/  UISETP.NE.AND UP0, UPT, UR61, URZ, UPT ;  /* 0x000000ff3d00728c */ /* 0x000fe2000bf05270 */
[----:B------:R-:W-:Y:S01]  /*96b0*/  R2UR UR4, R84 ;  /* 0x00000000540472ca */ /* 0x000fe200000e0000 */
[----:B------:R-:W-:Y:S01]  /*96c0*/  UIADD3 UR47, UPT, UPT, UR47, 0x4, URZ ;  /* 0x000000042f2f7890 */ /* 0x000fe2000fffe0ff */
[----:B------:R-:W-:Y:S01]  /*96d0*/  ISETP.NE.AND P0, PT, R88, 0x2, PT ;  /* 0x000000025800780c */ /* 0x000fe20003f05270 */
[----:B------:R-:W-:Y:S01]  /*96e0*/  UMOV UR36, UR60 ;  /* 0x0000003c00247c82 */ /* 0x000fe20008000000 */
[----:B------:R-:W-:Y:S02]  /*96f0*/  ISETP.NE.AND P1, PT, R0, 0x4, PT ;  /* 0x000000040000780c */ /* 0x000fe40003f25270 */
[----:B--2---:R-:W-:Y:S02]  /*9700*/  SEL R2, RZ, 0x1, P0 ;  /* 0x00000001ff027807 */ /* 0x004fe40000000000 */
[----:B------:R-:W-:Y:S02]  /*9710*/  SEL R3, RZ, 0x1, P1 ;  /* 0x00000001ff037807 */ /* 0x000fe40000800000 */
[----:B------:R-:W-:Y:S01]  /*9720*/  LOP3.LUT R89, R89, R2, RZ, 0x3c, !PT ;  /* 0x0000000259597212 */ /* 0x000fe200078e3cff */
[----:B------:R-:W-:Y:S01]  /*9730*/  UIADD3 UR31, UPT, UPT, UR37, UR5, URZ ;  /* 0x00000005251f7290 */ /* 0x000fe2000fffe0ff */
[----:B------:R-:W-:Y:S01]  /*9740*/  LOP3.LUT R90, R90, R3, RZ, 0x3c, !PT ;  /* 0x000000035a5a7212 */ /* 0x000fe200078e3cff */
[----:B------:R-:W-:Y:S01]  /*9750*/  UIADD3 UR30, UPT, UPT, UR38, UR4, URZ ;  /* 0x00000004261e7290 */ /* 0x000fe2000fffe0ff */
[----:B------:R-:W-:Y:S02]  /*9760*/  SEL R88, R88, RZ, P0 ;  /* 0x000000ff58587207 */ /* 0x000fe40000000000 */
[----:B------:R-:W-:Y:S01]  /*9770*/  SEL R36, R0, RZ, P1 ;  /* 0x000000ff00247207 */ /* 0x000fe20000800000 */
[----:B------:R-:W-:Y:S08]  /*9780*/  BRA.U UP0, `(.L_x_139) ;  /* 0xffffffbd009c7547 */ /* 0x000ff0000b83ffff */
[----:B------:R-:W-:-:S13]  /*9790*/  R2UR UR4, R85 ;  /* 0x00000000550472ca */ /* 0x000fda00000e0000 */
[----:B------:R-:W-:-:S09]  /*97a0*/  UISETP.NE.AND UP0, UPT, UR4, URZ, UPT ;  /* 0x000000ff0400728c */ /* 0x000fd2000bf05270 */
[----:B------:R-:W-:Y:S05]  /*97b0*/  BRA.U !UP0, `(.L_x_140) ;  /* 0x0000000108487547 */ /* 0x000fea000b800000 */
[----:B------:R-:W2:Y:S02]  /*97c0*/  LDCU.64 UR4, c[0x0][0x890] ;  /* 0x00011200ff0477ac */ /* 0x000ea40008000a00 */
[----:B--2---:R-:W-:-:S04]  /*97d0*/  UISETP.NE.U32.AND UP0, UPT, UR4, URZ, UPT ;  /* 0x000000ff0400728c */ /* 0x004fc8000bf05070 */
[----:B------:R-:W-:-:S09]  /*97e0*/  UISETP.NE.AND.EX UP0, UPT, UR5, URZ, UPT, UP0 ;  /* 0x000000ff0500728c */ /* 0x000fd2000bf05300 */
[----:B------:R-:W-:Y:S05]  /*97f0*/  BRA.U UP0, `(.L_x_141) ;  /* 0x00000001000c7547 */ /* 0x000fea000b800000 */
[----:B------:R-:W-:-:S13]  /*9800*/  FSETP.NEU.AND P0, PT, R41, RZ, PT ;  /* 0x000000ff2900720b */ /* 0x000fda0003f0d000 */
[----:B------:R-:W-:Y:S05]  /*9810*/  @!P0 EXIT ;  /* 0x000000000000894d */ /* 0x000fea0003800000 */
[----:B------:R-:W-:Y:S05]  /*9820*/  BRA `(.L_x_140) ;  /* 0x00000000002c7947 */ /* 0x000fea0003800000 */
.L_x_141:
[----:B------:R-:W-:Y:S01]  /*9830*/  ISETP.NE.AND P0, PT, R87, RZ, PT ;  /* 0x000000ff5700720c */ /* 0x000fe20003f05270 */
[----:B------:R-:W-:-:S12]  /*9840*/  BSSY.RECONVERGENT B0, `(.L_x_140) ;  /* 0x0000009000007945 */ /* 0x000fd80003800200 */
[----:B------:R-:W-:Y:S05]  /*9850*/  @P0 BRA `(.L_x_142) ;  /* 0x0000000000140947 */ /* 0x000fea0003800000 */
[----:B------:R-:W2:Y:S02]  /*9860*/  LDCU.64 UR4, c[0x0][0x888] ;  /* 0x00011100ff0477ac */ /* 0x000ea40008000a00 */
[----:B--2---:R-:W-:-:S04]  /*9870*/  ISETP.NE.U32.AND P0, PT, RZ, UR4, PT ;  /* 0x00000004ff007c0c */ /* 0x004fc8000bf05070 */
[----:B------:R-:W-:-:S13]  /*9880*/  ISETP.NE.AND.EX P0, PT, RZ, UR5, PT, P0 ;  /* 0x00000005ff007c0c */ /* 0x000fda000bf05300 */
[----:B------:R-:W-:Y:S05]  /*9890*/  @!P0 EXIT ;  /* 0x000000000000894d */ /* 0x000fea0003800000 */
[----:B------:R-:W-:Y:S05]  /*98a0*/  BRA `(.L_x_143) ;  /* 0x0000000000087947 */ /* 0x000fea0003800000 */
.L_x_142:
[----:B------:R-:W-:-:S13]  /*98b0*/  FSETP.NEU.AND P0, PT, R41, RZ, PT ;  /* 0x000000ff2900720b */ /* 0x000fda0003f0d000 */
[----:B------:R-:W-:Y:S05]  /*98c0*/  @!P0 EXIT ;  /* 0x000000000000894d */ /* 0x000fea0003800000 */
.L_x_143:
[----:B------:R-:W-:Y:S05]  /*98d0*/  BSYNC.RECONVERGENT B0 ;  /* 0x0000000000007941 */ /* 0x000fea0003800200 */
.L_x_140:
[----:B------:R-:W2:Y:S01]  /*98e0*/  S2UR UR5, SR_CgaCtaId ;  /* 0x00000000000579c3 */ /* 0x000ea20000008800 */
[----:B------:R-:W-:Y:S01]  /*98f0*/  ULEA UR4, UR46, UR44, 0x3 ;  /* 0x0000002c2e047291 */ /* 0x000fe2000f8e18ff */
[----:B------:R-:W-:-:S04]  /*9900*/  DEPBAR.LE SB0, 0x0 ;  /* 0x000080000000791a */ /* 0x000fc80000000000 */
[----:B------:R-:W-:-:S04]  /*9910*/  UIADD3 UR4, UPT, UPT, UR4, 0xb0, URZ ;  /* 0x000000b004047890 */ /* 0x000fc8000fffe0ff */
[----:B--2---:R-:W-:-:S09]  /*9920*/  UPRMT UR4, UR5, 0x654, UR4 ;  /* 0x0000065405047896 */ /* 0x004fd20008000004 */
[----:B------:R-:W-:Y:S01]  /*9930*/  SYNCS.ARRIVE.TRANS64.RED.A1T0 RZ, [UR4], RZ ;  /* 0x000000ffffff79a7 */ /* 0x000fe20008100404 */
[----:B------:R-:W-:Y:S05]  /*9940*/  EXIT ;  /* 0x000000000000794d */ /* 0x000fea0003800000 */
.L_x_25:
[----:B-1----:R1:W3:Y:S02]  /*9950*/  SYNCS.PHASECHK.TRANS64.TRYWAIT P0, [R0+URZ+0x150], R3 ;  /* 0x00015003000075a7 */ /* 0x0022e400080011ff */
[----:B---3--:R-:W-:Y:S05]  /*9960*/  @!P0 NANOSLEEP.SYNCS 0x989680 ;  /* 0x009896800000895d */ /* 0x008fea0003900000 */
[----:B------:R-:W3:Y:S02]  /*9970*/  @!P0 SYNCS.PHASECHK.TRANS64 P0, [R0+URZ+0x150], R3 ;  /* 0x00015003000085a7 */ /* 0x000ee400080010ff */
[----:B---3--:R-:W-:Y:S05]  /*9980*/  @!P0 BRA `(.L_x_25) ;  /* 0xfffffffc00f08947 */ /* 0x008fea000383ffff */
[----:B------:R-:W-:Y:S05]  /*9990*/  BRA `(.L_x_144) ;  /* 0xffffff8000007947 */ /* 0x000fea000383ffff */
.L_x_28:
[----:B-1----:R-:W-:-:S07]  /*99a0*/  MOV R0, UR33 ;  /* 0x0000002100007c02 */ /* 0x002fce0008000f00 */
.L_x_145:
[----:B-1----:R1:W3:Y:S02]  /*99b0*/  SYNCS.PHASECHK.TRANS64.TRYWAIT P0, [R0+URZ+0x48], R3 ;  /* 0x00004803000075a7 */ /* 0x0022e400080011ff */
[----:B---3--:R-:W-:Y:S05]  /*99c0*/  @!P0 NANOSLEEP.SYNCS 0x989680 ;  /* 0x009896800000895d */ /* 0x008fea0003900000 */
[----:B------:R-:W3:Y:S02]  /*99d0*/  @!P0 SYNCS.PHASECHK.TRANS64 P0, [R0+URZ+0x48], R3 ;  /* 0x00004803000085a7 */ /* 0x000ee400080010ff */
[----:B---3--:R-:W-:Y:S05]  /*99e0*/  @!P0 BRA `(.L_x_145) ;  /* 0xfffffffc00f08947 */ /* 0x008fea000383ffff */
[----:B------:R-:W-:Y:S05]  /*99f0*/  BRA `(.L_x_27) ;  /* 0xffffff8000407947 */ /* 0x000fea000383ffff */
.L_x_35:
[----:B-1----:R-:W-:-:S07]  /*9a00*/  MOV R0, UR9 ;  /* 0x0000000900007c02 */ /* 0x002fce0008000f00 */
.L_x_146:
[----:B-1----:R1:W3:Y:S02]  /*9a10*/  SYNCS.PHASECHK.TRANS64.TRYWAIT P0, [R0+URZ+0x48], R3 ;  /* 0x00004803000075a7 */ /* 0x0022e400080011ff */
[----:B---3--:R-:W-:Y:S05]  /*9a20*/  @!P0 NANOSLEEP.SYNCS 0x989680 ;  /* 0x009896800000895d */ /* 0x008fea0003900000 */
[----:B------:R-:W3:Y:S02]  /*9a30*/  @!P0 SYNCS.PHASECHK.TRANS64 P0, [R0+URZ+0x48], R3 ;  /* 0x00004803000085a7 */ /* 0x000ee400080010ff */
[----:B---3--:R-:W-:Y:S05]  /*9a40*/  @!P0 BRA `(.L_x_146) ;  /* 0xfffffffc00f08947 */ /* 0x008fea000383ffff */
[----:B------:R-:W-:Y:S05]  /*9a50*/  BRA `(.L_x_34) ;  /* 0xffffff8400007947 */ /* 0x000fea000383ffff */
.L_x_40:
[----:B-1----:R1:W3:Y:S02]  /*9a60*/  SYNCS.PHASECHK.TRANS64.TRYWAIT P0, [R3+URZ+0xe0], R0 ;  /* 0x0000e000030075a7 */ /* 0x0022e400080011ff */
[----:B---3--:R-:W-:Y:S05]  /*9a70*/  @!P0 NANOSLEEP.SYNCS 0x989680 ;  /* 0x009896800000895d */ /* 0x008fea0003900000 */
[----:B------:R-:W3:Y:S02]  /*9a80*/  @!P0 SYNCS.PHASECHK.TRANS64 P0, [R3+URZ+0xe0], R0 ;  /* 0x0000e000030085a7 */ /* 0x000ee400080010ff */
[----:B---3--:R-:W-:Y:S05]  /*9a90*/  @!P0 BRA `(.L_x_40) ;  /* 0xfffffffc00f08947 */ /* 0x008fea000383ffff */
[----:B------:R-:W-:Y:S05]  /*9aa0*/  BRA `(.L_x_147) ;  /* 0xffffff8400a07947 */ /* 0x000fea000383ffff */
.L_x_44:
[----:B-1----:R-:W-:-:S07]  /*9ab0*/  MOV R0, UR4 ;  /* 0x0000000400007c02 */ /* 0x002fce0008000f00 */
.L_x_148:
[----:B-1----:R1:W3:Y:S02]  /*9ac0*/  SYNCS.PHASECHK.TRANS64.TRYWAIT P0, [R0+URZ], R3 ;  /* 0x00000003000075a7 */ /* 0x0022e400080011ff */
[----:B---3--:R-:W-:Y:S05]  /*9ad0*/  @!P0 NANOSLEEP.SYNCS 0x989680 ;  /* 0x009896800000895d */ /* 0x008fea0003900000 */
[----:B------:R-:W3:Y:S02]  /*9ae0*/  @!P0 SYNCS.PHASECHK.TRANS64 P0, [R0+URZ], R3 ;  /* 0x00000003000085a7 */ /* 0x000ee400080010ff */
[----:B---3--:R-:W-:Y:S05]  /*9af0*/  @!P0 BRA `(.L_x_148) ;  /* 0xfffffffc00f08947 */ /* 0x008fea000383ffff */
[----:B------:R-:W-:Y:S05]  /*9b00*/  BRA `(.L_x_149) ;  /* 0xffffff8c004c7947 */ /* 0x000fea000383ffff */
.L_x_45:
[----:B------:R-:W-:-:S07]  /*9b10*/  MOV R0, UR5 ;  /* 0x0000000500007c02 */ /* 0x000fce0008000f00 */
.L_x_150:
[----:B-1----:R1:W3:Y:S02]  /*9b20*/  SYNCS.PHASECHK.TRANS64.TRYWAIT P0, [R0+URZ], R3 ;  /* 0x00000003000075a7 */ /* 0x0022e400080011ff */
[----:B---3--:R-:W-:Y:S05]  /*9b30*/  @!P0 NANOSLEEP.SYNCS 0x989680 ;  /* 0x009896800000895d */ /* 0x008fea0003900000 */
[----:B------:R-:W3:Y:S02]  /*9b40*/  @!P0 SYNCS.PHASECHK.TRANS64 P0, [R0+URZ], R3 ;  /* 0x00000003000085a7 */ /* 0x000ee400080010ff */
[----:B---3--:R-:W-:Y:S05]  /*9b50*/  @!P0 BRA `(.L_x_150) ;  /* 0xfffffffc00f08947 */ /* 0x008fea000383ffff */
[----:B------:R-:W-:Y:S05]  /*9b60*/  BRA `(.L_x_151) ;  /* 0xffffff8c00587947 */ /* 0x000fea000383ffff */
.L_x_46:
[----:B------:R-:W-:-:S07]  /*9b70*/  MOV R0, UR5 ;  /* 0x0000000500007c02 */ /* 0x000fce0008000f00 */
.L_x_152:
[----:B-1----:R1:W3:Y:S02]  /*9b80*/  SYNCS.PHASECHK.TRANS64.TRYWAIT P0, [R0+URZ], R3 ;  /* 0x00000003000075a7 */ /* 0x0022e400080011ff */
[----:B---3--:R-:W-:Y:S05]  /*9b90*/  @!P0 NANOSLEEP.SYNCS 0x989680 ;  /* 0x009896800000895d */ /* 0x008fea0003900000 */
[----:B------:R-:W3:Y:S02]  /*9ba0*/  @!P0 SYNCS.PHASECHK.TRANS64 P0, [R0+URZ], R3 ;  /* 0x00000003000085a7 */ /* 0x000ee400080010ff */
[----:B---3--:R-:W-:Y:S05]  /*9bb0*/  @!P0 BRA `(.L_x_152) ;  /* 0xfffffffc00f08947 */ /* 0x008fea000383ffff */
[----:B------:R-:W-:Y:S05]  /*9bc0*/  BRA `(.L_x_153) ;  /* 0xffffff8c00647947 */ /* 0x000fea000383ffff */
.L_x_47:
[----:B------:R-:W-:-:S07]  /*9bd0*/  MOV R0, UR5 ;  /* 0x0000000500007c02 */ /* 0x000fce0008000f00 */
.L_x_154:
[----:B-1----:R1:W3:Y:S02]  /*9be0*/  SYNCS.PHASECHK.TRANS64.TRYWAIT P0, [R0+URZ], R3 ;  /* 0x00000003000075a7 */ /* 0x0022e400080011ff */
[----:B---3--:R-:W-:Y:S05]  /*9bf0*/  @!P0 NANOSLEEP.SYNCS 0x989680 ;  /* 0x009896800000895d */ /* 0x008fea0003900000 */
[----:B------:R-:W3:Y:S02]  /*9c00*/  @!P0 SYNCS.PHASECHK.TRANS64 P0, [R0+URZ], R3 ;  /* 0x00000003000085a7 */ /* 0x000ee400080010ff */
[----:B---3--:R-:W-:Y:S05]  /*9c10*/  @!P0 BRA `(.L_x_154) ;  /* 0xfffffffc00f08947 */ /* 0x008fea000383ffff */
[----:B------:R-:W-:Y:S05]  /*9c20*/  BRA `(.L_x_155) ;  /* 0xffffff8c00707947 */ /* 0x000fea000383ffff */
.L_x_48:
[----:B------:R-:W-:-:S07]  /*9c30*/  MOV R0, UR5 ;  /* 0x0000000500007c02 */ /* 0x000fce0008000f00 */
.L_x_156:
[----:B-1----:R1:W3:Y:S02]  /*9c40*/  SYNCS.PHASECHK.TRANS64.TRYWAIT P0, [R0+URZ], R3 ;  /* 0x00000003000075a7 */ /* 0x0022e400080011ff */
[----:B---3--:R-:W-:Y:S05]  /*9c50*/  @!P0 NANOSLEEP.SYNCS 0x989680 ;  /* 0x009896800000895d */ /* 0x008fea0003900000 */
[----:B------:R-:W3:Y:S02]  /*9c60*/  @!P0 SYNCS.PHASECHK.TRANS64 P0, [R0+URZ], R3 ;  /* 0x00000003000085a7 */ /* 0x000ee400080010ff */
[----:B---3--:R-:W-:Y:S05]  /*9c70*/  @!P0 BRA `(.L_x_156) ;  /* 0xfffffffc00f08947 */ /* 0x008fea000383ffff */
[----:B------:R-:W-:Y:S05]  /*9c80*/  BRA `(.L_x_157) ;  /* 0xffffff8c007c7947 */ /* 0x000fea000383ffff */
.L_x_49:
[----:B------:R-:W-:-:S07]  /*9c90*/  MOV R0, UR5 ;  /* 0x0000000500007c02 */ /* 0x000fce0008000f00 */
.L_x_158:
[----:B-1----:R1:W3:Y:S02]  /*9ca0*/  SYNCS.PHASECHK.TRANS64.TRYWAIT P0, [R0+URZ], R3 ;  /* 0x00000003000075a7 */ /* 0x0022e400080011ff */
[----:B---3--:R-:W-:Y:S05]  /*9cb0*/  @!P0 NANOSLEEP.SYNCS 0x989680 ;  /* 0x009896800000895d */ /* 0x008fea0003900000 */
[----:B------:R-:W3:Y:S02]  /*9cc0*/  @!P0 SYNCS.PHASECHK.TRANS64 P0, [R0+URZ], R3 ;  /* 0x00000003000085a7 */ /* 0x000ee400080010ff */
[----:B---3--:R-:W-:Y:S05]  /*9cd0*/  @!P0 BRA `(.L_x_158) ;  /* 0xfffffffc00f08947 */ /* 0x008fea000383ffff */
[----:B------:R-:W-:Y:S05]  /*9ce0*/  BRA `(.L_x_159) ;  /* 0xffffff8c00887947 */ /* 0x000fea000383ffff */
.L_x_50:
[----:B------:R-:W-:-:S07]  /*9cf0*/  MOV R0, UR5 ;  /* 0x0000000500007c02 */ /* 0x000fce0008000f00 */
.L_x_160:
[----:B-1----:R1:W3:Y:S02]  /*9d00*/  SYNCS.PHASECHK.TRANS64.TRYWAIT P0, [R0+URZ], R3 ;  /* 0x00000003000075a7 */ /* 0x0022e400080011ff */
[----:B---3--:R-:W-:Y:S05]  /*9d10*/  @!P0 NANOSLEEP.SYNCS 0x989680 ;  /* 0x009896800000895d */ /* 0x008fea0003900000 */
[----:B------:R-:W3:Y:S02]  /*9d20*/  @!P0 SYNCS.PHASECHK.TRANS64 P0, [R0+URZ], R3 ;  /* 0x00000003000085a7 */ /* 0x000ee400080010ff */
[----:B---3--:R-:W-:Y:S05]  /*9d30*/  @!P0 BRA `(.L_x_160) ;  /* 0xfffffffc00f08947 */ /* 0x008fea000383ffff */
[----:B------:R-:W-:Y:S05]  /*9d40*/  BRA `(.L_x_161) ;  /* 0xffffff8c00947947 */ /* 0x000fea000383ffff */
.L_x_51:
[----:B------:R-:W-:-:S07]  /*9d50*/  MOV R0, UR5 ;  /* 0x0000000500007c02 */ /* 0x000fce0008000f00 */
.L_x_162:
[----:B-1----:R1:W3:Y:S02]  /*9d60*/  SYNCS.PHASECHK.TRANS64.TRYWAIT P0, [R0+URZ], R3 ;  /* 0x00000003000075a7 */ /* 0x0022e400080011ff */
[----:B---3--:R-:W-:Y:S05]  /*9d70*/  @!P0 NANOSLEEP.SYNCS 0x989680 ;  /* 0x009896800000895d */ /* 0x008fea0003900000 */
[----:B------:R-:W3:Y:S02]  /*9d80*/  @!P0 SYNCS.PHASECHK.TRANS64 P0, [R0+URZ], R3 ;  /* 0x00000003000085a7 */ /* 0x000ee400080010ff */
[----:B---3--:R-:W-:Y:S05]  /*9d90*/  @!P0 BRA `(.L_x_162) ;  /* 0xfffffffc00f08947 */ /* 0x008fea000383ffff */
[----:B------:R-:W-:Y:S05]  /*9da0*/  BRA `(.L_x_163) ;  /* 0xffffff8c00a07947 */ /* 0x000fea000383ffff */
.L_x_54:
[----:B--2---:R2:W3:Y:S02]  /*9db0*/  SYNCS.PHASECHK.TRANS64.TRYWAIT P0, [R2+URZ+0x140], R5 ;  /* 0x00014005020075a7 */ /* 0x0044e400080011ff */
[----:B---3--:R-:W-:Y:S05]  /*9dc0*/  @!P0 NANOSLEEP.SYNCS 0x989680 ;  /* 0x009896800000895d */ /* 0x008fea0003900000 */
[----:B------:R-:W3:Y:S02]  /*9dd0*/  @!P0 SYNCS.PHASECHK.TRANS64 P0, [R2+URZ+0x140], R5 ;  /* 0x00014005020085a7 */ /* 0x000ee400080010ff */
[----:B---3--:R-:W-:Y:S05]  /*9de0*/  @!P0 BRA `(.L_x_54) ;  /* 0xfffffffc00f08947 */ /* 0x008fea000383ffff */
[----:B------:R-:W-:Y:S05]  /*9df0*/  BRA `(.L_x_164) ;  /* 0xffffff9000047947 */ /* 0x000fea000383ffff */
.L_x_55:
[----:B------:R-:W-:-:S07]  /*9e00*/  MOV R2, UR4 ;  /* 0x0000000400027c02 */ /* 0x000fce0008000f00 */
.L_x_165:
[----:B--2---:R2:W3:Y:S02]  /*9e10*/  SYNCS.PHASECHK.TRANS64.TRYWAIT P0, [R2+URZ+0xf0], R5 ;  /* 0x0000f005020075a7 */ /* 0x0044e400080011ff */
[----:B---3--:R-:W-:Y:S05]  /*9e20*/  @!P0 NANOSLEEP.SYNCS 0x989680 ;  /* 0x009896800000895d */ /* 0x008fea0003900000 */
[----:B------:R-:W3:Y:S02]  /*9e30*/  @!P0 SYNCS.PHASECHK.TRANS64 P0, [R2+URZ+0xf0], R5 ;  /* 0x0000f005020085a7 */ /* 0x000ee400080010ff */
[----:B---3--:R-:W-:Y:S05]  /*9e40*/  @!P0 BRA `(.L_x_165) ;  /* 0xfffffffc00f08947 */ /* 0x008fea000383ffff */
[----:B------:R-:W-:Y:S05]  /*9e50*/  BRA `(.L_x_166) ;  /* 0xffffff9000147947 */ /* 0x000fea000383ffff */
.L_x_56:
[----:B--2---:R2:W3:Y:S02]  /*9e60*/  SYNCS.PHASECHK.TRANS64.TRYWAIT P1, [R2+URZ+0xe0], R5 ;  /* 0x0000e005020075a7 */ /* 0x0044e400080211ff */
[----:B---3--:R-:W-:Y:S05]  /*9e70*/  @!P1 NANOSLEEP.SYNCS 0x989680 ;  /* 0x009896800000995d */ /* 0x008fea0003900000 */
[----:B------:R-:W3:Y:S02]  /*9e80*/  @!P1 SYNCS.PHASECHK.TRANS64 P1, [R2+URZ+0xe0], R5 ;  /* 0x0000e005020095a7 */ /* 0x000ee400080210ff */
[----:B---3--:R-:W-:Y:S05]  /*9e90*/  @!P1 BRA `(.L_x_56) ;  /* 0xfffffffc00f09947 */ /* 0x008fea000383ffff */
[----:B------:R-:W-:Y:S05]  /*9ea0*/  BRA `(.L_x_167) ;  /* 0xffffff9000447947 */ /* 0x000fea000383ffff */
.L_x_59:
[----:B------:R-:W-:-:S07]  /*9eb0*/  MOV R0, UR4 ;  /* 0x0000000400007c02 */ /* 0x000fce0008000f00 */
.L_x_168:
[----:B--2---:R2:W3:Y:S02]  /*9ec0*/  SYNCS.PHASECHK.TRANS64.TRYWAIT P0, [R0+URZ+0xf0], R3 ;  /* 0x0000f003000075a7 */ /* 0x0044e400080011ff */
[----:B---3--:R-:W-:Y:S05]  /*9ed0*/  @!P0 NANOSLEEP.SYNCS 0x989680 ;  /* 0x009896800000895d */ /* 0x008fea0003900000 */
[----:B------:R-:W3:Y:S02]  /*9ee0*/  @!P0 SYNCS.PHASECHK.TRANS64 P0, [R0+URZ+0xf0], R3 ;  /* 0x0000f003000085a7 */ /* 0x000ee400080010ff */
[----:B---3--:R-:W-:Y:S05]  /*9ef0*/  @!P0 BRA `(.L_x_168) ;  /* 0xfffffffc00f08947 */ /* 0x008fea000383ffff */
[----:B------:R-:W-:Y:S05]  /*9f00*/  BRA `(.L_x_58) ;  /* 0xffffff9000987947 */ /* 0x000fea000383ffff */
.L_x_66:
[----:B-1----:R1:W2:Y:S02]  /*9f10*/  SYNCS.PHASECHK.TRANS64.TRYWAIT P1, [R0+URZ+0xe0], R5 ;  /* 0x0000e005000075a7 */ /* 0x0022a400080211ff */
[----:B--2---:R-:W-:Y:S05]  /*9f20*/  @!P1 NANOSLEEP.SYNCS 0x989680 ;  /* 0x009896800000995d */ /* 0x004fea0003900000 */
[----:B------:R-:W2:Y:S02]  /*9f30*/  @!P1 SYNCS.PHASECHK.TRANS64 P1, [R0+URZ+0xe0], R5 ;  /* 0x0000e005000095a7 */ /* 0x000ea400080210ff */
[----:B--2---:R-:W-:Y:S05]  /*9f40*/  @!P1 BRA `(.L_x_66) ;  /* 0xfffffffc00f09947 */ /* 0x004fea000383ffff */
[----:B------:R-:W-:Y:S05]  /*9f50*/  BRA `(.L_x_169) ;  /* 0xffffff9800007947 */ /* 0x000fea000383ffff */
.L_x_67:
[----:B------:R-:W-:-:S07]  /*9f60*/  MOV R3, UR23 ;  /* 0x0000001700037c02 */ /* 0x000fce0008000f00 */
.L_x_170:
[----:B-1----:R1:W2:Y:S02]  /*9f70*/  SYNCS.PHASECHK.TRANS64.TRYWAIT P0, [R3+URZ+0x120], R0 ;  /* 0x00012000030075a7 */ /* 0x0022a400080011ff */
[----:B--2---:R-:W-:Y:S05]  /*9f80*/  @!P0 NANOSLEEP.SYNCS 0x989680 ;  /* 0x009896800000895d */ /* 0x004fea0003900000 */
[----:B------:R-:W2:Y:S02]  /*9f90*/  @!P0 SYNCS.PHASECHK.TRANS64 P0, [R3+URZ+0x120], R0 ;  /* 0x00012000030085a7 */ /* 0x000ea400080010ff */
[----:B--2---:R-:W-:Y:S05]  /*9fa0*/  @!P0 BRA `(.L_x_170) ;  /* 0xfffffffc00f08947 */ /* 0x004fea000383ffff */
[----:B------:R-:W-:Y:S05]  /*9fb0*/  BRA `(.L_x_171) ;  /* 0xffffff9800507947 */ /* 0x000fea000383ffff */
.L_x_70:
[----:B------:R-:W-:Y:S07]  /*9fc0*/  MOV R0, UR5 ;  /* 0x0000000500007c02 */ /* 0x000fee0008000f00 */
.L_x_172:
[----:B-1----:R1:W2:Y:S02]  /*9fd0*/  SYNCS.PHASECHK.TRANS64.TRYWAIT P0, [R0+URZ], R3 ;  /* 0x00000003000075a7 */ /* 0x0022a400080011ff */
[----:B--2---:R-:W-:Y:S05]  /*9fe0*/  @!P0 NANOSLEEP.SYNCS 0x989680 ;  /* 0x009896800000895d */ /* 0x004fea0003900000 */
[----:B------:R-:W2:Y:S02]  /*9ff0*/  @!P0 SYNCS.PHASECHK.TRANS64 P0, [R0+URZ], R3 ;  /* 0x00000003000085a7 */ /* 0x000ea400080010ff */
[----:B--2---:R-:W-:Y:S05]  /*a000*/  @!P0 BRA `(.L_x_172) ;  /* 0xfffffffc00f08947 */ /* 0x004fea000383ffff */
[----:B------:R-:W-:Y:S05]  /*a010*/  BRA `(.L_x_69) ;  /* 0xffffff98006c7947 */ /* 0x000fea000383ffff */
.L_x_73:
[----:B------:R-:W-:-:S07]  /*a020*/  MOV R0, UR4 ;  /* 0x0000000400007c02 */ /* 0x000fce0008000f00 */
.L_x_173:
[----:B--2---:R2:W4:Y:S02]  /*a030*/  SYNCS.PHASECHK.TRANS64.TRYWAIT P0, [R0+URZ], R3 ;  /* 0x00000003000075a7 */ /* 0x00452400080011ff */
[----:B----4-:R-:W-:Y:S05]  /*a040*/  @!P0 NANOSLEEP.SYNCS 0x989680 ;  /* 0x009896800000895d */ /* 0x010fea0003900000 */
[----:B------:R-:W4:Y:S02]  /*a050*/  @!P0 SYNCS.PHASECHK.TRANS64 P0, [R0+URZ], R3 ;  /* 0x00000003000085a7 */ /* 0x000f2400080010ff */
[----:B----4-:R-:W-:Y:S05]  /*a060*/  @!P0 BRA `(.L_x_173) ;  /* 0xfffffffc00f08947 */ /* 0x010fea000383ffff */
[----:B------:R-:W-:Y:S05]  /*a070*/  BRA `(.L_x_174) ;  /* 0xffffff9c00207947 */ /* 0x000fea000383ffff */
.L_x_74:
[----:B------:R-:W-:-:S07]  /*a080*/  MOV R0, UR5 ;  /* 0x0000000500007c02 */ /* 0x000fce0008000f00 */
.L_x_175:
[----:B-1----:R1:W2:Y:S02]  /*a090*/  SYNCS.PHASECHK.TRANS64.TRYWAIT P0, [R0+URZ], R3 ;  /* 0x00000003000075a7 */ /* 0x0022a400080011ff */
[----:B--2---:R-:W-:Y:S05]  /*a0a0*/  @!P0 NANOSLEEP.SYNCS 0x989680 ;  /* 0x009896800000895d */ /* 0x004fea0003900000 */
[----:B------:R-:W2:Y:S02]  /*a0b0*/  @!P0 SYNCS.PHASECHK.TRANS64 P0, [R0+URZ], R3 ;  /* 0x00000003000085a7 */ /* 0x000ea400080010ff */
[----:B--2---:R-:W-:Y:S05]  /*a0c0*/  @!P0 BRA `(.L_x_175) ;  /* 0xfffffffc00f08947 */ /* 0x004fea000383ffff */
[----:B------:R-:W-:Y:S05]  /*a0d0*/  BRA `(.L_x_176) ;  /* 0xffffff9c002c7947 */ /* 0x000fea000383ffff */
.L_x_75:
[----:B------:R-:W-:-:S07]  /*a0e0*/  MOV R0, UR5 ;  /* 0x0000000500007c02 */ /* 0x000fce0008000f00 */
.L_x_177:
[----:B-1----:R1:W2:Y:S02]  /*a0f0*/  SYNCS.PHASECHK.TRANS64.TRYWAIT P0, [R0+URZ], R3 ;  /* 0x00000003000075a7 */ /* 0x0022a400080011ff */
[----:B--2---:R-:W-:Y:S05]  /*a100*/  @!P0 NANOSLEEP.SYNCS 0x989680 ;  /* 0x009896800000895d */ /* 0x004fea0003900000 */
[----:B------:R-:W2:Y:S02]  /*a110*/  @!P0 SYNCS.PHASECHK.TRANS64 P0, [R0+URZ], R3 ;  /* 0x00000003000085a7 */ /* 0x000ea400080010ff */
[----:B--2---:R-:W-:Y:S05]  /*a120*/  @!P0 BRA `(.L_x_177) ;  /* 0xfffffffc00f08947 */ /* 0x004fea000383ffff */
[----:B------:R-:W-:Y:S05]  /*a130*/  BRA `(.L_x_178) ;  /* 0xffffff9c00387947 */ /* 0x000fea000383ffff */
.L_x_76:
[----:B------:R-:W-:-:S07]  /*a140*/  MOV R0, UR4 ;  /* 0x0000000400007c02 */ /* 0x000fce0008000f00 */
.L_x_179:
[----:B-1----:R1:W2:Y:S02]  /*a150*/  SYNCS.PHASECHK.TRANS64.TRYWAIT P0, [R0+URZ], R3 ;  /* 0x00000003000075a7 */ /* 0x0022a400080011ff */
[----:B--2---:R-:W-:Y:S05]  /*a160*/  @!P0 NANOSLEEP.SYNCS 0x989680 ;  /* 0x009896800000895d */ /* 0x004fea0003900000 */
[----:B------:R-:W2:Y:S02]  /*a170*/  @!P0 SYNCS.PHASECHK.TRANS64 P0, [R0+URZ], R3 ;  /* 0x00000003000085a7 */ /* 0x000ea400080010ff */
[----:B--2---:R-:W-:Y:S05]  /*a180*/  @!P0 BRA `(.L_x_179) ;  /* 0xfffffffc00f08947 */ /* 0x004fea000383ffff */
[----:B------:R-:W-:Y:S05]  /*a190*/  BRA `(.L_x_180) ;  /* 0xffffff9c00447947 */ /* 0x000fea000383ffff */
.L_x_81:
[----:B-1----:R1:W2:Y:S02]  /*a1a0*/  SYNCS.PHASECHK.TRANS64.TRYWAIT P0, [R8+URZ+0xe0], R5 ;  /* 0x0000e005080075a7 */ /* 0x0022a400080011ff */
[----:B--2---:R-:W-:Y:S05]  /*a1b0*/  @!P0 NANOSLEEP.SYNCS 0x989680 ;  /* 0x009896800000895d */ /* 0x004fea0003900000 */
[----:B------:R-:W2:Y:S02]  /*a1c0*/  @!P0 SYNCS.PHASECHK.TRANS64 P0, [R8+URZ+0xe0], R5 ;  /* 0x0000e005080085a7 */ /* 0x000ea400080010ff */
[----:B--2---:R-:W-:Y:S05]  /*a1d0*/  @!P0 BRA `(.L_x_81) ;  /* 0xfffffffc00f08947 */ /* 0x004fea000383ffff */
[----:B------:R-:W-:Y:S05]  /*a1e0*/  BRA `(.L_x_181) ;  /* 0xffffffa000887947 */ /* 0x000fea000383ffff */
.L_x_84:
[----:B------:R-:W-:Y:S07]  /*a1f0*/  MOV R0, UR21 ;  /* 0x0000001500007c02 */ /* 0x000fee0008000f00 */
.L_x_182:
[----:B-1----:R1:W2:Y:S02]  /*a200*/  SYNCS.PHASECHK.TRANS64.TRYWAIT P1, [R0+URZ+0xd8], R5 ;  /* 0x0000d805000075a7 */ /* 0x0022a400080211ff */
[----:B--2---:R-:W-:Y:S05]  /*a210*/  @!P1 NANOSLEEP.SYNCS 0x989680 ;  /* 0x009896800000995d */ /* 0x004fea0003900000 */
[----:B------:R-:W2:Y:S02]  /*a220*/  @!P1 SYNCS.PHASECHK.TRANS64 P1, [R0+URZ+0xd8], R5 ;  /* 0x0000d805000095a7 */ /* 0x000ea400080210ff */
[----:B--2---:R-:W-:Y:S05]  /*a230*/  @!P1 BRA `(.L_x_182) ;  /* 0xfffffffc00f09947 */ /* 0x004fea000383ffff */
[----:B------:R-:W-:Y:S05]  /*a240*/  BRA `(.L_x_83) ;  /* 0xffffffa800047947 */ /* 0x000fea000383ffff */
.L_x_87:
[----:B-1----:R-:W-:Y:S07]  /*a250*/  MOV R5, UR21 ;  /* 0x0000001500057c02 */ /* 0x002fee0008000f00 */
.L_x_183:
[----:B-1----:R1:W2:Y:S02]  /*a260*/  SYNCS.PHASECHK.TRANS64.TRYWAIT P0, [R5+URZ+0xb0], R4 ;  /* 0x0000b004050075a7 */ /* 0x0022a400080011ff */
[----:B--2---:R-:W-:Y:S05]  /*a270*/  @!P0 NANOSLEEP.SYNCS 0x989680 ;  /* 0x009896800000895d */ /* 0x004fea0003900000 */
[----:B------:R-:W2:Y:S02]  /*a280*/  @!P0 SYNCS.PHASECHK.TRANS64 P0, [R5+URZ+0xb0], R4 ;  /* 0x0000b004050085a7 */ /* 0x000ea400080010ff */
[----:B--2---:R-:W-:Y:S05]  /*a290*/  @!P0 BRA `(.L_x_183) ;  /* 0xfffffffc00f08947 */ /* 0x004fea000383ffff */
[----:B------:R-:W-:Y:S05]  /*a2a0*/  BRA `(.L_x_184) ;  /* 0xffffffa8005c7947 */ /* 0x000fea000383ffff */
.L_x_88:
[----:B------:R-:W-:Y:S07]  /*a2b0*/  MOV R5, UR21 ;  /* 0x0000001500057c02 */ /* 0x000fee0008000f00 */
.L_x_185:
[----:B-1----:R1:W2:Y:S02]  /*a2c0*/  SYNCS.PHASECHK.TRANS64.TRYWAIT P0, [R5+URZ+0xb8], R4 ;  /* 0x0000b804050075a7 */ /* 0x0022a400080011ff */
[----:B--2---:R-:W-:Y:S05]  /*a2d0*/  @!P0 NANOSLEEP.SYNCS 0x989680 ;  /* 0x009896800000895d */ /* 0x004fea0003900000 */
[----:B------:R-:W2:Y:S02]  /*a2e0*/  @!P0 SYNCS.PHASECHK.TRANS64 P0, [R5+URZ+0xb8], R4 ;  /* 0x0000b804050085a7 */ /* 0x000ea400080010ff */
[----:B--2---:R-:W-:Y:S05]  /*a2f0*/  @!P0 BRA `(.L_x_185) ;  /* 0xfffffffc00f08947 */ /* 0x004fea000383ffff */
[----:B------:R-:W-:Y:S05]  /*a300*/  BRA `(.L_x_186) ;  /* 0xffffffa800947947 */ /* 0x000fea000383ffff */
.L_x_89:
[----:B-1----:R-:W-:Y:S07]  /*a310*/  MOV R5, UR21 ;  /* 0x0000001500057c02 */ /* 0x002fee0008000f00 */
.L_x_187:
[----:B-1----:R1:W2:Y:S02]  /*a320*/  SYNCS.PHASECHK.TRANS64.TRYWAIT P0, [R5+URZ+0xc0], R4 ;  /* 0x0000c004050075a7 */ /* 0x0022a400080011ff */
[----:B--2---:R-:W-:Y:S05]  /*a330*/  @!P0 NANOSLEEP.SYNCS 0x989680 ;  /* 0x009896800000895d */ /* 0x004fea0003900000 */
[----:B------:R-:W2:Y:S02]  /*a340*/  @!P0 SYNCS.PHASECHK.TRANS64 P0, [R5+URZ+0xc0], R4 ;  /* 0x0000c004050085a7 */ /* 0x000ea400080010ff */
[----:B--2---:R-:W-:Y:S05]  /*a350*/  @!P0 BRA `(.L_x_187) ;  /* 0xfffffffc00f08947 */ /* 0x004fea000383ffff */
[----:B------:R-:W-:Y:S05]  /*a360*/  BRA `(.L_x_188) ;  /* 0xffffffa800d87947 */ /* 0x000fea000383ffff */
.L_x_90:
[----:B-1----:R-:W-:Y:S07]  /*a370*/  MOV R5, UR21 ;  /* 0x0000001500057c02 */ /* 0x002fee0008000f00 */
.L_x_189:
[----:B-1----:R1:W2:Y:S02]  /*a380*/  SYNCS.PHASECHK.TRANS64.TRYWAIT P0, [R5+URZ+0xc8], R4 ;  /* 0x0000c804050075a7 */ /* 0x0022a400080011ff */
[----:B--2---:R-:W-:Y:S05]  /*a390*/  @!P0 NANOSLEEP.SYNCS 0x989680 ;  /* 0x009896800000895d */ /* 0x004fea0003900000 */
[----:B------:R-:W2:Y:S02]  /*a3a0*/  @!P0 SYNCS.PHASECHK.TRANS64 P0, [R5+URZ+0xc8], R4 ;  /* 0x0000c804050085a7 */ /* 0x000ea400080010ff */
[----:B--2---:R-:W-:Y:S05]  /*a3b0*/  @!P0 BRA `(.L_x_189) ;  /* 0xfffffffc00f08947 */ /* 0x004fea000383ffff */
[----:B------:R-:W-:Y:S05]  /*a3c0*/  BRA `(.L_x_190) ;  /* 0xffffffac00207947 */ /* 0x000fea000383ffff */
.L_x_92:
[----:B------:R-:W-:-:S07]  /*a3d0*/  MOV R0, UR21 ;  /* 0x0000001500007c02 */ /* 0x000fce0008000f00 */
.L_x_191:
[----:B-1----:R1:W2:Y:S02]  /*a3e0*/  SYNCS.PHASECHK.TRANS64.TRYWAIT P0, [R0+URZ+0xb0], R3 ;  /* 0x0000b003000075a7 */ /* 0x0022a400080011ff */
[----:B--2---:R-:W-:Y:S05]  /*a3f0*/  @!P0 NANOSLEEP.SYNCS 0x989680 ;  /* 0x009896800000895d */ /* 0x004fea0003900000 */
[----:B------:R-:W2:Y:S02]  /*a400*/  @!P0 SYNCS.PHASECHK.TRANS64 P0, [R0+URZ+0xb0], R3 ;  /* 0x0000b003000085a7 */ /* 0x000ea400080010ff */
[----:B--2---:R-:W-:Y:S05]  /*a410*/  @!P0 BRA `(.L_x_191) ;  /* 0xfffffffc00f08947 */ /* 0x004fea000383ffff */
[----:B------:R-:W-:Y:S05]  /*a420*/  BRA `(.L_x_192) ;  /* 0xffffffac00987947 */ /* 0x000fea000383ffff */
.L_x_93:
[----:B-1----:R-:W-:-:S07]  /*a430*/  MOV R0, UR21 ;  /* 0x0000001500007c02 */ /* 0x002fce0008000f00 */
.L_x_193:
[----:B-1----:R1:W2:Y:S02]  /*a440*/  SYNCS.PHASECHK.TRANS64.TRYWAIT P0, [R0+URZ+0xb8], R3 ;  /* 0x0000b803000075a7 */ /* 0x0022a400080011ff */
[----:B--2---:R-:W-:Y:S05]  /*a450*/  @!P0 NANOSLEEP.SYNCS 0x989680 ;  /* 0x009896800000895d */ /* 0x004fea0003900000 */
[----:B------:R-:W2:Y:S02]  /*a460*/  @!P0 SYNCS.PHASECHK.TRANS64 P0, [R0+URZ+0xb8], R3 ;  /* 0x0000b803000085a7 */ /* 0x000ea400080010ff */
[----:B--2---:R-:W-:Y:S05]  /*a470*/  @!P0 BRA `(.L_x_193) ;  /* 0xfffffffc00f08947 */ /* 0x004fea000383ffff */
[----:B------:R-:W-:Y:S05]  /*a480*/  BRA `(.L_x_194) ;  /* 0xffffffac00887947 */ /* 0x000fea000383ffff */
.L_x_94:
[----:B-1----:R-:W-:-:S07]  /*a490*/  MOV R0, UR21 ;  /* 0x0000001500007c02 */ /* 0x002fce0008000f00 */
.L_x_195:
[----:B-1----:R1:W2:Y:S02]  /*a4a0*/  SYNCS.PHASECHK.TRANS64.TRYWAIT P0, [R0+URZ+0xc0], R3 ;  /* 0x0000c003000075a7 */ /* 0x0022a400080011ff */
[----:B--2---:R-:W-:Y:S05]  /*a4b0*/  @!P0 NANOSLEEP.SYNCS 0x989680 ;  /* 0x009896800000895d */ /* 0x004fea0003900000 */
[----:B------:R-:W2:Y:S02]  /*a4c0*/  @!P0 SYNCS.PHASECHK.TRANS64 P0, [R0+URZ+0xc0], R3 ;  /* 0x0000c003000085a7 */ /* 0x000ea400080010ff */
[----:B--2---:R-:W-:Y:S05]  /*a4d0*/  @!P0 BRA `(.L_x_195) ;  /* 0xfffffffc00f08947 */ /* 0x004fea000383ffff */
[----:B------:R-:W-:Y:S05]  /*a4e0*/  BRA `(.L_x_196) ;  /* 0xffffffac00787947 */ /* 0x000fea000383ffff */
.L_x_96:
[----:B-1----:R1:W2:Y:S02]  /*a4f0*/  SYNCS.PHASECHK.TRANS64.TRYWAIT P0, [R3+URZ+0xe0], R0 ;  /* 0x0000e000030075a7 */ /* 0x0022a400080011ff */
[----:B--2---:R-:W-:Y:S05]  /*a500*/  @!P0 NANOSLEEP.SYNCS 0x989680 ;  /* 0x009896800000895d */ /* 0x004fea0003900000 */
[----:B------:R-:W2:Y:S02]  /*a510*/  @!P0 SYNCS.PHASECHK.TRANS64 P0, [R3+URZ+0xe0], R0 ;  /* 0x0000e000030085a7 */ /* 0x000ea400080010ff */
[----:B--2---:R-:W-:Y:S05]  /*a520*/  @!P0 BRA `(.L_x_96) ;  /* 0xfffffffc00f08947 */ /* 0x004fea000383ffff */
[----:B------:R-:W-:Y:S05]  /*a530*/  BRA `(.L_x_197) ;  /* 0xffffffb000447947 */ /* 0x000fea000383ffff */
.L_x_107:
[----:B-1----:R-:W-:Y:S04]  /*a540*/  MOV R0, UR44 ;  /* 0x0000002c00007c02 */ /* 0x002fe80008000f00 */
[----:B------:R1:W2:Y:S03]  /*a550*/  SYNCS.PHASECHK.TRANS64.TRYWAIT P1, [R0+URZ+0x90], R5 ;  /* 0x00009005000075a7 */ /* 0x0002a600080211ff */
[----:B--2---:R-:W-:Y:S05]  /*a560*/  @!P1 NANOSLEEP.SYNCS 0x989680 ;  /* 0x009896800000995d */ /* 0x004fea0003900000 */
[----:B------:R-:W2:Y:S02]  /*a570*/  @!P1 SYNCS.PHASECHK.TRANS64 P1, [R0+URZ+0x90], R5 ;  /* 0x00009005000095a7 */ /* 0x000ea400080210ff */
[----:B--2---:R-:W-:Y:S05]  /*a580*/  @!P1 BRA `(.L_x_107) ;  /* 0xfffffffc00ec9947 */ /* 0x004fea000383ffff */
[----:B------:R-:W-:Y:S05]  /*a590*/  BRA `(.L_x_106) ;  /* 0xffffffbc00d87947 */ /* 0x000fea000383ffff */
.L_x_109:
[----:B-1----:R1:W4:Y:S02]  /*a5a0*/  SYNCS.PHASECHK.TRANS64.TRYWAIT P0, [R98+URZ+0x100], R3 ;  /* 0x00010003620075a7 */ /* 0x00232400080011ff */
[----:B----4-:R-:W-:Y:S05]  /*a5b0*/  @!P0 NANOSLEEP.SYNCS 0x989680 ;  /* 0x009896800000895d */ /* 0x010fea0003900000 */
[----:B------:R-:W4:Y:S02]  /*a5c0*/  @!P0 SYNCS.PHASECHK.TRANS64 P0, [R98+URZ+0x100], R3 ;  /* 0x00010003620085a7 */ /* 0x000f2400080010ff */
[----:B----4-:R-:W-:Y:S05]  /*a5d0*/  @!P0 BRA `(.L_x_109) ;  /* 0xfffffffc00f08947 */ /* 0x010fea000383ffff */
[----:B------:R-:W-:Y:S05]  /*a5e0*/  BRA `(.L_x_108) ;  /* 0xffffffc000047947 */ /* 0x000fea000383ffff */
.L_x_118:
[----:B--2---:R2:W3:Y:S02]  /*a5f0*/  SYNCS.PHASECHK.TRANS64.TRYWAIT P0, [R3+URZ+0x90], R0 ;  /* 0x00009000030075a7 */ /* 0x0044e400080011ff */
[----:B---3--:R-:W-:Y:S05]  /*a600*/  @!P0 NANOSLEEP.SYNCS 0x989680 ;  /* 0x009896800000895d */ /* 0x008fea0003900000 */
[----:B------:R-:W3:Y:S02]  /*a610*/  @!P0 SYNCS.PHASECHK.TRANS64 P0, [R3+URZ+0x90], R0 ;  /* 0x00009000030085a7 */ /* 0x000ee400080010ff */
[----:B---3--:R-:W-:Y:S05]  /*a620*/  @!P0 BRA `(.L_x_118) ;  /* 0xfffffffc00f08947 */ /* 0x008fea000383ffff */
[----:B------:R-:W-:Y:S05]  /*a630*/  BRA `(.L_x_117) ;  /* 0xffffffc800e87947 */ /* 0x000fea000383ffff */
.L_x_126:
[----:B-1----:R1:W3:Y:S02]  /*a640*/  SYNCS.PHASECHK.TRANS64.TRYWAIT P0, [R63+URZ+0x90], R4 ;  /* 0x000090043f0075a7 */ /* 0x0022e400080011ff */
[----:B---3--:R-:W-:Y:S05]  /*a650*/  @!P0 NANOSLEEP.SYNCS 0x989680 ;  /* 0x009896800000895d */ /* 0x008fea0003900000 */
[----:B------:R-:W3:Y:S02]  /*a660*/  @!P0 SYNCS.PHASECHK.TRANS64 P0, [R63+URZ+0x90], R4 ;  /* 0x000090043f0085a7 */ /* 0x000ee400080010ff */
[----:B---3--:R-:W-:Y:S05]  /*a670*/  @!P0 BRA `(.L_x_126) ;  /* 0xfffffffc00f08947 */ /* 0x008fea000383ffff */
[----:B------:R-:W-:Y:S05]  /*a680*/  BRA `(.L_x_125) ;  /* 0xffffffd400f07947 */ /* 0x000fea000383ffff */
.L_x_134:
[----:B-1----:R1:W3:Y:S02]  /*a690*/  SYNCS.PHASECHK.TRANS64.TRYWAIT P0, [R108+URZ+0x90], R3 ;  /* 0x000090036c0075a7 */ /* 0x0022e400080011ff */
[----:B---3--:R-:W-:Y:S05]  /*a6a0*/  @!P0 NANOSLEEP.SYNCS 0x989680 ;  /* 0x009896800000895d */ /* 0x008fea0003900000 */
[----:B------:R-:W3:Y:S02]  /*a6b0*/  @!P0 SYNCS.PHASECHK.TRANS64 P0, [R108+URZ+0x90], R3 ;  /* 0x000090036c0085a7 */ /* 0x000ee400080010ff */
[----:B---3--:R-:W-:Y:S05]  /*a6c0*/  @!P0 BRA `(.L_x_134) ;  /* 0xfffffffc00f08947 */ /* 0x008fea000383ffff */
[----:B------:R-:W-:Y:S05]  /*a6d0*/  BRA `(.L_x_133) ;  /* 0xffffffe000f47947 */ /* 0x000fea000383ffff */
        .weak           $__internal_0_$__cuda_sm10x_tcgen05_guardrail_trap_col_being_dealloced_not_returned_by_alloc
        .type           $__internal_0_$__cuda_sm10x_tcgen05_guardrail_trap_col_being_dealloced_not_returned_by_alloc,@function
        .size           $__internal_0_$__cuda_sm10x_tcgen05_guardrail_trap_col_being_dealloced_not_returned_by_alloc,($__internal_1_$__cuda_sm10x_tcgen05_guardrail_trap_phase_invalid_during_alloc - $__internal_0_$__cuda_sm10x_tcgen05_guardrail_trap_col_being_dealloced_not_returned_by_alloc)
$__internal_0_$__cuda_sm10x_tcgen05_guardrail_trap_col_being_dealloced_not_returned_by_alloc:
[----:B------:R-:W-:Y:S05]  /*a6e0*/  BPT.TRAP 0x1 ;  /* 0x000000040000795c */ /* 0x000fea0000300000 */
[----:B------:R-:W-:-:S04]  /*a6f0*/  HFMA2 R3, -RZ, RZ, 0, 0 ;  /* 0x00000000ff037431 */ /* 0x000fc800000001ff */
[----:B------:R-:W-:Y:S05]  /*a700*/  RET.REL.NODEC R2 `(_ZN7cutlass13device_kernelINS_4gemm6kernel13GemmUniversalIN4cute5tupleIJiiiiEEENS1_10collective13CollectiveMmaINS1_35MainloopSm100TmaUmmaWarpSpecializedILi9ELi2ELi4ENS5_IJNS4_1CILi2EEENSA_ILi1EEESC_EEEEENS5_IJNSA_ILi64EEENSA_ILi256EEENSA_ILi32EEEEEENS_6half_tENS5_IJlSC_lEEESJ_SK_NS4_8TiledMMAINS4_8MMA_AtomIJNS4_20SM100_MMA_F16BF16_SSISJ_SJ_fLi64ELi256ELNS4_4UMMA5MajorE0ELSP_0ELNSO_7ScaleInE0ELSQ_0EEEEEENS4_6LayoutINS5_IJSC_SC_SC_EEENS5_IJNSA_ILi0EEESV_SV_EEEEENS5_IJNS4_10UnderscoreESY_SY_EEEEENS4_13SM90_TMA_LOADENS4_14ComposedLayoutINS4_7SwizzleILi2ELi4ELi3EEENS4_18smem_ptr_flag_bitsILi16EEENST_INS5_IJNSA_ILi8EEESH_EEENS5_IJSH_SC_EEEEEEEvNS4_8identityENS4_23SM90_TMA_LOAD_MULTICASTES1B_vS1C_EENS_8epilogue10collective18CollectiveEpilogueINS1F_23Sm100TmaWarpSpecializedILi4ELi2ELi32ELb1ELb0EEEJSI_NS5_IJNST_ISF_SC_EES1K_EEESJ_SK_SJ_SK_NS1F_6fusion15FusionCallbacksIS1J_NS1M_17LinearCombinationISJ_fSJ_fLNS_15FloatRoundStyleE2EEESI_S1L_JEEENS4_5SM1004TMEM4LOAD26SM100_TMEM_LOAD_16dp256b8xES11_NS12_INS13_ILi3ELi4ELi3EEES16_NST_INS5_IJS17_SF_EEENS5_IJSF_SC_EEEEEEENS4_17SM75_U32x4_LDSM_NENS4_14SM90_TMA_STOREES20_NS4_17SM90_U32x4_STSM_NENS4_39AutoVectorizingCopyWithAssumedAlignmentILi128EEEEEEvvEEEEvNT_6ParamsE) ;  /* 0xffffff58023c7950 */ /* 0x000fea0003c3ffff */
        .weak           $__internal_1_$__cuda_sm10x_tcgen05_guardrail_trap_phase_invalid_during_alloc
        .type           $__internal_1_$__cuda_sm10x_tcgen05_guardrail_trap_phase_invalid_during_alloc,@function
        .size           $__internal_1_$__cuda_sm10x_tcgen05_guardrail_trap_phase_invalid_during_alloc,($__internal_2_$__cuda_sm10x_tcgen05_guardrail_trap_unallocated_columns_being_dealloced - $__internal_1_$__cuda_sm10x_tcgen05_guardrail_trap_phase_invalid_during_alloc)
$__internal_1_$__cuda_sm10x_tcgen05_guardrail_trap_phase_invalid_during_alloc:
[----:B------:R-:W-:Y:S05]  /*a710*/  BPT.TRAP 0x1 ;  /* 0x000000040000795c */ /* 0x000fea0000300000 */
[----:B------:R-:W-:-:S04]  /*a720*/  MOV R5, 0x0 ;  /* 0x0000000000057802 */ /* 0x000fc80000000f00 */
[----:B------:R-:W-:Y:S05]  /*a730*/  RET.REL.NODEC R4 `(_ZN7cutlass13device_kernelINS_4gemm6kernel13GemmUniversalIN4cute5tupleIJiiiiEEENS1_10collective13CollectiveMmaINS1_35MainloopSm100TmaUmmaWarpSpecializedILi9ELi2ELi4ENS5_IJNS4_1CILi2EEENSA_ILi1EEESC_EEEEENS5_IJNSA_ILi64EEENSA_ILi256EEENSA_ILi32EEEEEENS_6half_tENS5_IJlSC_lEEESJ_SK_NS4_8TiledMMAINS4_8MMA_AtomIJNS4_20SM100_MMA_F16BF16_SSISJ_SJ_fLi64ELi256ELNS4_4UMMA5MajorE0ELSP_0ELNSO_7ScaleInE0ELSQ_0EEEEEENS4_6LayoutINS5_IJSC_SC_SC_EEENS5_IJNSA_ILi0EEESV_SV_EEEEENS5_IJNS4_10UnderscoreESY_SY_EEEEENS4_13SM90_TMA_LOADENS4_14ComposedLayoutINS4_7SwizzleILi2ELi4ELi3EEENS4_18smem_ptr_flag_bitsILi16EEENST_INS5_IJNSA_ILi8EEESH_EEENS5_IJSH_SC_EEEEEEEvNS4_8identityENS4_23SM90_TMA_LOAD_MULTICASTES1B_vS1C_EENS_8epilogue10collective18CollectiveEpilogueINS1F_23Sm100TmaWarpSpecializedILi4ELi2ELi32ELb1ELb0EEEJSI_NS5_IJNST_ISF_SC_EES1K_EEESJ_SK_SJ_SK_NS1F_6fusion15FusionCallbacksIS1J_NS1M_17LinearCombinationISJ_fSJ_fLNS_15FloatRoundStyleE2EEESI_S1L_JEEENS4_5SM1004TMEM4LOAD26SM100_TMEM_LOAD_16dp256b8xES11_NS12_INS13_ILi3ELi4ELi3EEES16_NST_INS5_IJS17_SF_EEENS5_IJSF_SC_EEEEEEENS4_17SM75_U32x4_LDSM_NENS4_14SM90_TMA_STOREES20_NS4_17SM90_U32x4_STSM_NENS4_39AutoVectorizingCopyWithAssumedAlignmentILi128EEEEEEvvEEEEvNT_6ParamsE) ;  /* 0xffffff5804307950 */ /* 0x000fea0003c3ffff */
        .weak           $__internal_2_$__cuda_sm10x_tcgen05_guardrail_trap_unallocated_columns_being_dealloced
        .type           $__internal_2_$__cuda_sm10x_tcgen05_guardrail_trap_unallocated_columns_being_dealloced,@function
        .size           $__internal_2_$__cuda_sm10x_tcgen05_guardrail_trap_unallocated_columns_being_dealloced,(.L_x_199 - $__internal_2_$__cuda_sm10x_tcgen05_guardrail_trap_unallocated_columns_being_dealloced)
$__internal_2_$__cuda_sm10x_tcgen05_guardrail_trap_unallocated_columns_being_dealloced:
[----:B------:R-:W-:Y:S05]  /*a740*/  BPT.TRAP 0x1 ;  /* 0x000000040000795c */ /* 0x000fea0000300000 */
[----:B------:R-:W-:-:S04]  /*a750*/  HFMA2 R3, -RZ, RZ, 0, 0 ;  /* 0x00000000ff037431 */ /* 0x000fc800000001ff */
[----:B------:R-:W-:Y:S05]  /*a760*/  RET.REL.NODEC R2 `(_ZN7cutlass13device_kernelINS_4gemm6kernel13GemmUniversalIN4cute5tupleIJiiiiEEENS1_10collective13CollectiveMmaINS1_35MainloopSm100TmaUmmaWarpSpecializedILi9ELi2ELi4ENS5_IJNS4_1CILi2EEENSA_ILi1EEESC_EEEEENS5_IJNSA_ILi64EEENSA_ILi256EEENSA_ILi32EEEEEENS_6half_tENS5_IJlSC_lEEESJ_SK_NS4_8TiledMMAINS4_8MMA_AtomIJNS4_20SM100_MMA_F16BF16_SSISJ_SJ_fLi64ELi256ELNS4_4UMMA5MajorE0ELSP_0ELNSO_7ScaleInE0ELSQ_0EEEEEENS4_6LayoutINS5_IJSC_SC_SC_EEENS5_IJNSA_ILi0EEESV_SV_EEEEENS5_IJNS4_10UnderscoreESY_SY_EEEEENS4_13SM90_TMA_LOADENS4_14ComposedLayoutINS4_7SwizzleILi2ELi4ELi3EEENS4_18smem_ptr_flag_bitsILi16EEENST_INS5_IJNSA_ILi8EEESH_EEENS5_IJSH_SC_EEEEEEEvNS4_8identityENS4_23SM90_TMA_LOAD_MULTICASTES1B_vS1C_EENS_8epilogue10collective18CollectiveEpilogueINS1F_23Sm100TmaWarpSpecializedILi4ELi2ELi32ELb1ELb0EEEJSI_NS5_IJNST_ISF_SC_EES1K_EEESJ_SK_SJ_SK_NS1F_6fusion15FusionCallbacksIS1J_NS1M_17LinearCombinationISJ_fSJ_fLNS_15FloatRoundStyleE2EEESI_S1L_JEEENS4_5SM1004TMEM4LOAD26SM100_TMEM_LOAD_16dp256b8xES11_NS12_INS13_ILi3ELi4ELi3EEES16_NST_INS5_IJS17_SF_EEENS5_IJSF_SC_EEEEEEENS4_17SM75_U32x4_LDSM_NENS4_14SM90_TMA_STOREES20_NS4_17SM90_U32x4_STSM_NENS4_39AutoVectorizingCopyWithAssumedAlignmentILi128EEEEEEvvEEEEvNT_6ParamsE) ;  /* 0xffffff5802247950 */ /* 0x000fea0003c3ffff */
.L_x_198:
[----:B------:R-:W-:-:S00]  /*a770*/  BRA `(.L_x_198) ;  /* 0xfffffffc00fc7947 */ /* 0x000fc0000383ffff */
[----:B------:R-:W-:-:S00]  /*a780*/  NOP ;  /* 0x0000000000007918 */ /* 0x000fc00000000000 */
[----:B------:R-:W-:-:S00]  /*a790*/  NOP ;  /* 0x0000000000007918 */ /* 0x000fc00000000000 */
[----:B------:R-:W-:-:S00]  /*a7a0*/  NOP ;  /* 0x0000000000007918 */ /* 0x000fc00000000000 */
[----:B------:R-:W-:-:S00]  /*a7b0*/  NOP ;  /* 0x0000000000007918 */ /* 0x000fc00000000000 */
[----:B------:R-:W-:-:S00]  /*a7c0*/  NOP ;  /* 0x0000000000007918 */ /* 0x000fc00000000000 */
[----:B------:R-:W-:-:S00]  /*a7d0*/  NOP ;  /* 0x0000000000007918 */ /* 0x000fc00000000000 */
[----:B------:R-:W-:-:S00]  /*a7e0*/  NOP ;  /* 0x0000000000007918 */ /* 0x000fc00000000000 */
[----:B------:R-:W-:-:S00]  /*a7f0*/  NOP ;  /* 0x0000000000007918 */ /* 0x000fc00000000000 */
.L_x_199:


//--------------------- .nv.global.init           --------------------------
	.section	.nv.global.init,"aw",@progbits
.nv.global.init:
	.type		$str$27,@object
	.size		$str$27,($str$28 - $str$27)
$str$27:
        /*0000*/ 	.byte	0x28, 0x61, 0x64, 0x64, 0x72, 0x65, 0x73, 0x73, 0x20, 0x26, 0x20, 0x6d, 0x61, 0x73, 0x6b, 0x29
        /*0010*/ 	.byte	0x20, 0x3d, 0x3d, 0x20, 0x30, 0x00
	.type		$str$28,@object
	.size		$str$28,($str$26 - $str$28)
$str$28:
        /*0016*/ 	.byte	0x2f, 0x74, 0x6d, 0x70, 0x2f, 0x63, 0x75, 0x74, 0x6c, 0x61, 0x73, 0x73, 0x5f, 0x73, 0x77, 0x65
        /*0026*/ 	.byte	0x65, 0x70, 0x5f, 0x73, 0x72, 0x63, 0x2f, 0x69, 0x6e, 0x63, 0x6c, 0x75, 0x64, 0x65, 0x2f, 0x63
        /*0036*/ 	.byte	0x75, 0x74, 0x65, 0x2f, 0x70, 0x6f, 0x69, 0x6e, 0x74, 0x65, 0x72, 0x5f, 0x66, 0x6c, 0x61, 0x67
        /*0046*/ 	.byte	0x67, 0x65, 0x64, 0x2e, 0x68, 0x70, 0x70, 0x00
	.type		$str$26,@object
	.size		$str$26,($str$25 - $str$26)
$str$26:
        /*004e*/ 	.byte	0x2f, 0x74, 0x6d, 0x70, 0x2f, 0x63, 0x75, 0x74, 0x6c, 0x61, 0x73, 0x73, 0x5f, 0x73, 0x77, 0x65
        /*005e*/ 	.byte	0x65, 0x70, 0x5f, 0x73, 0x72, 0x63, 0x2f, 0x69, 0x6e, 0x63, 0x6c, 0x75, 0x64, 0x65, 0x2f, 0x63
        /*006e*/ 	.byte	0x75, 0x74, 0x65, 0x2f, 0x61, 0x74, 0x6f, 0x6d, 0x2f, 0x63, 0x6f, 0x70, 0x79, 0x5f, 0x74, 0x72
        /*007e*/ 	.byte	0x61, 0x69, 0x74, 0x73, 0x5f, 0x73, 0x6d, 0x31, 0x30, 0x30, 0x2e, 0x68, 0x70, 0x70, 0x00
	.type		$str$25,@object
	.size		$str$25,(__unnamed_1 - $str$25)
$str$25:
        /*008d*/ 	.byte	0x28, 0x28, 0x75, 0x69, 0x6e, 0x74, 0x33, 0x32, 0x5f, 0x74, 0x28, 0x74, 0x68, 0x72, 0x65, 0x61
        /*009d*/ 	.byte	0x64, 0x49, 0x64, 0x78, 0x2e, 0x78, 0x29, 0x20, 0x2f, 0x20, 0x33, 0x32, 0x29, 0x20, 0x25, 0x20
        /*00ad*/ 	.byte	0x34, 0x29, 0x20, 0x3d, 0x3d, 0x20, 0x28, 0x28, 0x28, 0x74, 0x6d, 0x65, 0x6d, 0x5f, 0x61, 0x64
        /*00bd*/ 	.byte	0x64, 0x72, 0x20, 0x3e, 0x3e, 0x20, 0x31, 0x36, 0x29, 0x20, 0x2f, 0x20, 0x33, 0x32, 0x29, 0x20
        /*00cd*/ 	.byte	0x25, 0x20, 0x34, 0x29, 0x00
	.type		__unnamed_1,@object
	.size		__unnamed_1,(__unnamed_2 - __unnamed_1)
__unnamed_1:
        /*00d2*/ 	.byte	0x61, 0x75, 0x74, 0x6f, 0x20, 0x63, 0x75, 0x74, 0x65, 0x3a, 0x3a, 0x61, 0x73, 0x5f, 0x70, 0x6f
        /* <DEDUP_REMOVED lines=24> */
        /*0262*/ 	.byte	0x3e, 0x3e, 0x3e, 0x5d, 0x00
	.type		__unnamed_2,@object
	.size		__unnamed_2,(.L_2 - __unnamed_2)
__unnamed_2:
        /* <DEDUP_REMOVED lines=46> */
        /*0547*/ 	.byte	0x75, 0x74, 0x65, 0x3a, 0x3a, 0x43, 0x3c, 0x30, 0x3e, 0x3e, 0x3e, 0x3e, 0x5d, 0x00
.L_2:


//--------------------- .nv.shared._ZN7cutlass13device_kernelINS_4gemm6kernel13GemmUniversalIN4cute5tupleIJiiiiEEENS1_10collective13CollectiveMmaINS1_35MainloopSm100TmaUmmaWarpSpecializedILi9ELi2ELi4ENS5_IJNS4_1CILi2EEENSA_ILi1EEESC_EEEEENS5_IJNSA_ILi64EEENSA_ILi256EEENSA_ILi32EEEEEENS_6half_tENS5_IJlSC_lEEESJ_SK_NS4_8TiledMMAINS4_8MMA_AtomIJNS4_20SM100_MMA_F16BF16_SSISJ_SJ_fLi64ELi256ELNS4_4UMMA5MajorE0ELSP_0ELNSO_7ScaleInE0ELSQ_0EEEEEENS4_6LayoutINS5_IJSC_SC_SC_EEENS5_IJNSA_ILi0EEESV_SV_EEEEENS5_IJNS4_10UnderscoreESY_SY_EEEEENS4_13SM90_TMA_LOADENS4_14ComposedLayoutINS4_7SwizzleILi2ELi4ELi3EEENS4_18smem_ptr_flag_bitsILi16EEENST_INS5_IJNSA_ILi8EEESH_EEENS5_IJSH_SC_EEEEEEEvNS4_8identityENS4_23SM90_TMA_LOAD_MULTICASTES1B_vS1C_EENS_8epilogue10collective18CollectiveEpilogueINS1F_23Sm100TmaWarpSpecializedILi4ELi2ELi32ELb1ELb0EEEJSI_NS5_IJNST_ISF_SC_EES1K_EEESJ_SK_SJ_SK_NS1F_6fusion15FusionCallbacksIS1J_NS1M_17LinearCombinationISJ_fSJ_fLNS_15FloatRoundStyleE2EEESI_S1L_JEEENS4_5SM1004TMEM4LOAD26SM100_TMEM_LOAD_16dp256b8xES11_NS12_INS13_ILi3ELi4ELi3EEES16_NST_INS5_IJS17_SF_EEENS5_IJSF_SC_EEEEEEENS4_17SM75_U32x4_LDSM_NENS4_14SM90_TMA_STOREES20_NS4_17SM90_U32x4_STSM_NENS4_39AutoVectorizingCopyWithAssumedAlignmentILi128EEEEEEvvEEEEvNT_6ParamsE --------------------------
	.section	.nv.shared._ZN7cutlass13device_kernelINS_4gemm6kernel13GemmUniversalIN4cute5tupleIJiiiiEEENS1_10collective13CollectiveMmaINS1_35MainloopSm100TmaUmmaWarpSpecializedILi9ELi2ELi4ENS5_IJNS4_1CILi2EEENSA_ILi1EEESC_EEEEENS5_IJNSA_ILi64EEENSA_ILi256EEENSA_ILi32EEEEEENS_6half_tENS5_IJlSC_lEEESJ_SK_NS4_8TiledMMAINS4_8MMA_AtomIJNS4_20SM100_MMA_F16BF16_SSISJ_SJ_fLi64ELi256ELNS4_4UMMA5MajorE0ELSP_0ELNSO_7ScaleInE0ELSQ_0EEEEEENS4_6LayoutINS5_IJSC_SC_SC_EEENS5_IJNSA_ILi0EEESV_SV_EEEEENS5_IJNS4_10UnderscoreESY_SY_EEEEENS4_13SM90_TMA_LOADENS4_14ComposedLayoutINS4_7SwizzleILi2ELi4ELi3EEENS4_18smem_ptr_flag_bitsILi16EEENST_INS5_IJNSA_ILi8EEESH_EEENS5_IJSH_SC_EEEEEEEvNS4_8identityENS4_23SM90_TMA_LOAD_MULTICASTES1B_vS1C_EENS_8epilogue10collective18CollectiveEpilogueINS1F_23Sm100TmaWarpSpecializedILi4ELi2ELi32ELb1ELb0EEEJSI_NS5_IJNST_ISF_SC_EES1K_EEESJ_SK_SJ_SK_NS1F_6fusion15FusionCallbacksIS1J_NS1M_17LinearCombinationISJ_fSJ_fLNS_15FloatRoundStyleE2EEESI_S1L_JEEENS4_5SM1004TMEM4LOAD26SM100_TMEM_LOAD_16dp256b8xES11_NS12_INS13_ILi3ELi4ELi3EEES16_NST_INS5_IJS17_SF_EEENS5_IJSF_SC_EEEEEEENS4_17SM75_U32x4_LDSM_NENS4_14SM90_TMA_STOREES20_NS4_17SM90_U32x4_STSM_NENS4_39AutoVectorizingCopyWithAssumedAlignmentILi128EEEEEEvvEEEEvNT_6ParamsE,"aw",@nobits
	.sectionflags	@""
	.align	16
	.zero		1024


//--------------------- .nv.shared.reserved.0     --------------------------
	.section	.nv.shared.reserved.0,"aw",@nobits
	.weak		__nv_reservedSMEM_offset_0_alias
	.size		__nv_reservedSMEM_offset_0_alias, 0, 64
	.other		__nv_reservedSMEM_offset_0_alias,@"STO_CUDA_RESERVED_SHARED STV_DEFAULT"
__nv_reservedSMEM_offset_0_alias:
	.zero		0
.nv.shared.reserved.0:
	.zero		64
	.weak		__nv_reservedSMEM_tcgen05_partition
	.type		__nv_reservedSMEM_tcgen05_partition,@object
	.size		__nv_reservedSMEM_tcgen05_partition,(.L_0 - __nv_reservedSMEM_tcgen05_partition)
__nv_reservedSMEM_tcgen05_partition:
	.zero		32
.L_0:


//--------------------- .nv.global                --------------------------
	.section	.nv.global,"aw",@nobits
.nv.global:
	.type		_ZN40_INTERNAL_66b653a8_4_k_cu_7afc386b_308564cute1_E,@object
	.size		_ZN40_INTERNAL_66b653a8_4_k_cu_7afc386b_308564cute1_E,(_ZN40_INTERNAL_66b653a8_4_k_cu_7afc386b_308564cuda3std3__45__cpo6cbeginE - _ZN40_INTERNAL_66b653a8_4_k_cu_7afc386b_308564cute1_E)
_ZN40_INTERNAL_66b653a8_4_k_cu_7afc386b_308564cute1_E:
	.zero		1
	.type		_ZN40_INTERNAL_66b653a8_4_k_cu_7afc386b_308564cuda3std3__45__cpo6cbeginE,@object
	.size		_ZN40_INTERNAL_66b653a8_4_k_cu_7afc386b_308564cuda3std3__45__cpo6cbeginE,(_ZN40_INTERNAL_66b653a8_4_k_cu_7afc386b_308564cuda3std3__48in_placeE - _ZN40_INTERNAL_66b653a8_4_k_cu_7afc386b_308564cuda3std3__45__cpo6cbeginE)
_ZN40_INTERNAL_66b653a8_4_k_cu_7afc386b_308564cuda3std3__45__cpo6cbeginE:
	.zero		1
	.type		_ZN40_INTERNAL_66b653a8_4_k_cu_7afc386b_308564cuda3std3__48in_placeE,@object
	.size		_ZN40_INTERNAL_66b653a8_4_k_cu_7afc386b_308564cuda3std3__48in_placeE,(_ZN40_INTERNAL_66b653a8_4_k_cu_7afc386b_308564cuda3std6ranges3__45__cpo9iter_moveE - _ZN40_INTERNAL_66b653a8_4_k_cu_7afc386b_308564cuda3std3__48in_placeE)
_ZN40_INTERNAL_66b653a8_4_k_cu_7afc386b_308564cuda3std3__48in_placeE:
	.zero		1
	.type		_ZN40_INTERNAL_66b653a8_4_k_cu_7afc386b_308564cuda3std6ranges3__45__cpo9iter_moveE,@object
	.size		_ZN40_INTERNAL_66b653a8_4_k_cu_7afc386b_308564cuda3std6ranges3__45__cpo9iter_moveE,(_ZN40_INTERNAL_66b653a8_4_k_cu_7afc386b_308564cuda3std3__45__cpo5beginE - _ZN40_INTERNAL_66b653a8_4_k_cu_7afc386b_308564cuda3std6ranges3__45__cpo9iter_moveE)
_ZN40_INTERNAL_66b653a8_4_k_cu_7afc386b_308564cuda3std6ranges3__45__cpo9iter_moveE:
	.zero		1
	.type		_ZN40_INTERNAL_66b653a8_4_k_cu_7afc386b_308564cuda3std3__45__cpo5beginE,@object
	.size		_ZN40_INTERNAL_66b653a8_4_k_cu_7afc386b_308564cuda3std3__45__cpo5beginE,(_ZN40_INTERNAL_66b653a8_4_k_cu_7afc386b_308564cuda3std3__442_GLOBAL__N__66b653a8_4_k_cu_7afc386b_308566ignoreE - _ZN40_INTERNAL_66b653a8_4_k_cu_7afc386b_308564cuda3std3__45__cpo5beginE)
_ZN40_INTERNAL_66b653a8_4_k_cu_7afc386b_308564cuda3std3__45__cpo5beginE:
	.zero		1
	.type		_ZN40_INTERNAL_66b653a8_4_k_cu_7afc386b_308564cuda3std3__442_GLOBAL__N__66b653a8_4_k_cu_7afc386b_308566ignoreE,@object
	.size		_ZN40_INTERNAL_66b653a8_4_k_cu_7afc386b_308564cuda3std3__442_GLOBAL__N__66b653a8_4_k_cu_7afc386b_308566ignoreE,(_ZN40_INTERNAL_66b653a8_4_k_cu_7afc386b_308564cute7productE - _ZN40_INTERNAL_66b653a8_4_k_cu_7afc386b_308564cuda3std3__442_GLOBAL__N__66b653a8_4_k_cu_7afc386b_308566ignoreE)
_ZN40_INTERNAL_66b653a8_4_k_cu_7afc386b_308564cuda3std3__442_GLOBAL__N__66b653a8_4_k_cu_7afc386b_308566ignoreE:
	.zero		1
	.type		_ZN40_INTERNAL_66b653a8_4_k_cu_7afc386b_308564cute7productE,@object
	.size		_ZN40_INTERNAL_66b653a8_4_k_cu_7afc386b_308564cute7productE,(_ZN40_INTERNAL_66b653a8_4_k_cu_7afc386b_308564cuda3std3__45__cpo3endE - _ZN40_INTERNAL_66b653a8_4_k_cu_7afc386b_308564cute7productE)
_ZN40_INTERNAL_66b653a8_4_k_cu_7afc386b_308564cute7productE:
	.zero		1
	.type		_ZN40_INTERNAL_66b653a8_4_k_cu_7afc386b_308564cuda3std3__45__cpo3endE,@object
	.size		_ZN40_INTERNAL_66b653a8_4_k_cu_7afc386b_308564cuda3std3__45__cpo3endE,(_ZN40_INTERNAL_66b653a8_4_k_cu_7afc386b_308564cuda3std3__419piecewise_constructE - _ZN40_INTERNAL_66b653a8_4_k_cu_7afc386b_308564cuda3std3__45__cpo3endE)
_ZN40_INTERNAL_66b653a8_4_k_cu_7afc386b_308564cuda3std3__45__cpo3endE:
	.zero		1
	.type		_ZN40_INTERNAL_66b653a8_4_k_cu_7afc386b_308564cuda3std3__419piecewise_constructE,@object
	.size		_ZN40_INTERNAL_66b653a8_4_k_cu_7afc386b_308564cuda3std3__419piecewise_constructE,(_ZN40_INTERNAL_66b653a8_4_k_cu_7afc386b_308564cuda3std3__45__cpo4cendE - _ZN40_INTERNAL_66b653a8_4_k_cu_7afc386b_308564cuda3std3__419piecewise_constructE)
_ZN40_INTERNAL_66b653a8_4_k_cu_7afc386b_308564cuda3std3__419piecewise_constructE:
	.zero		1
	.type		_ZN40_INTERNAL_66b653a8_4_k_cu_7afc386b_308564cuda3std3__45__cpo4cendE,@object
	.size		_ZN40_INTERNAL_66b653a8_4_k_cu_7afc386b_308564cuda3std3__45__cpo4cendE,(_ZN40_INTERNAL_66b653a8_4_k_cu_7afc386b_308564cuda3std6ranges3__45__cpo4swapE - _ZN40_INTERNAL_66b653a8_4_k_cu_7afc386b_308564cuda3std3__45__cpo4cendE)
_ZN40_INTERNAL_66b653a8_4_k_cu_7afc386b_308564cuda3std3__45__cpo4cendE:
	.zero		1
	.type		_ZN40_INTERNAL_66b653a8_4_k_cu_7afc386b_308564cuda3std6ranges3__45__cpo4swapE,@object
	.size		_ZN40_INTERNAL_66b653a8_4_k_cu_7afc386b_308564cuda3std6ranges3__45__cpo4swapE,(.L_10 - _ZN40_INTERNAL_66b653a8_4_k_cu_7afc386b_308564cuda3std6ranges3__45__cpo4swapE)
_ZN40_INTERNAL_66b653a8_4_k_cu_7afc386b_308564cuda3std6ranges3__45__cpo4swapE:
	.zero		1
.L_10:


//--------------------- .nv.constant0._ZN7cutlass13device_kernelINS_4gemm6kernel13GemmUniversalIN4cute5tupleIJiiiiEEENS1_10collective13CollectiveMmaINS1_35MainloopSm100TmaUmmaWarpSpecializedILi9ELi2ELi4ENS5_IJNS4_1CILi2EEENSA_ILi1EEESC_EEEEENS5_IJNSA_ILi64EEENSA_ILi256EEENSA_ILi32EEEEEENS_6half_tENS5_IJlSC_lEEESJ_SK_NS4_8TiledMMAINS4_8MMA_AtomIJNS4_20SM100_MMA_F16BF16_SSISJ_SJ_fLi64ELi256ELNS4_4UMMA5MajorE0ELSP_0ELNSO_7ScaleInE0ELSQ_0EEEEEENS4_6LayoutINS5_IJSC_SC_SC_EEENS5_IJNSA_ILi0EEESV_SV_EEEEENS5_IJNS4_10UnderscoreESY_SY_EEEEENS4_13SM90_TMA_LOADENS4_14ComposedLayoutINS4_7SwizzleILi2ELi4ELi3EEENS4_18smem_ptr_flag_bitsILi16EEENST_INS5_IJNSA_ILi8EEESH_EEENS5_IJSH_SC_EEEEEEEvNS4_8identityENS4_23SM90_TMA_LOAD_MULTICASTES1B_vS1C_EENS_8epilogue10collective18CollectiveEpilogueINS1F_23Sm100TmaWarpSpecializedILi4ELi2ELi32ELb1ELb0EEEJSI_NS5_IJNST_ISF_SC_EES1K_EEESJ_SK_SJ_SK_NS1F_6fusion15FusionCallbacksIS1J_NS1M_17LinearCombinationISJ_fSJ_fLNS_15FloatRoundStyleE2EEESI_S1L_JEEENS4_5SM1004TMEM4LOAD26SM100_TMEM_LOAD_16dp256b8xES11_NS12_INS13_ILi3ELi4ELi3EEES16_NST_INS5_IJS17_SF_EEENS5_IJSF_SC_EEEEEEENS4_17SM75_U32x4_LDSM_NENS4_14SM90_TMA_STOREES20_NS4_17SM90_U32x4_STSM_NENS4_39AutoVectorizingCopyWithAssumedAlignmentILi128EEEEEEvvEEEEvNT_6ParamsE --------------------------
	.section	.nv.constant0._ZN7cutlass13device_kernelINS_4gemm6kernel13GemmUniversalIN4cute5tupleIJiiiiEEENS1_10collective13CollectiveMmaINS1_35MainloopSm100TmaUmmaWarpSpecializedILi9ELi2ELi4ENS5_IJNS4_1CILi2EEENSA_ILi1EEESC_EEEEENS5_IJNSA_ILi64EEENSA_ILi256EEENSA_ILi32EEEEEENS_6half_tENS5_IJlSC_lEEESJ_SK_NS4_8TiledMMAINS4_8MMA_AtomIJNS4_20SM100_MMA_F16BF16_SSISJ_SJ_fLi64ELi256ELNS4_4UMMA5MajorE0ELSP_0ELNSO_7ScaleInE0ELSQ_0EEEEEENS4_6LayoutINS5_IJSC_SC_SC_EEENS5_IJNSA_ILi0EEESV_SV_EEEEENS5_IJNS4_10UnderscoreESY_SY_EEEEENS4_13SM90_TMA_LOADENS4_14ComposedLayoutINS4_7SwizzleILi2ELi4ELi3EEENS4_18smem_ptr_flag_bitsILi16EEENST_INS5_IJNSA_ILi8EEESH_EEENS5_IJSH_SC_EEEEEEEvNS4_8identityENS4_23SM90_TMA_LOAD_MULTICASTES1B_vS1C_EENS_8epilogue10collective18CollectiveEpilogueINS1F_23Sm100TmaWarpSpecializedILi4ELi2ELi32ELb1ELb0EEEJSI_NS5_IJNST_ISF_SC_EES1K_EEESJ_SK_SJ_SK_NS1F_6fusion15FusionCallbacksIS1J_NS1M_17LinearCombinationISJ_fSJ_fLNS_15FloatRoundStyleE2EEESI_S1L_JEEENS4_5SM1004TMEM4LOAD26SM100_TMEM_LOAD_16dp256b8xES11_NS12_INS13_ILi3ELi4ELi3EEES16_NST_INS5_IJS17_SF_EEENS5_IJSF_SC_EEEEEEENS4_17SM75_U32x4_LDSM_NENS4_14SM90_TMA_STOREES20_NS4_17SM90_U32x4_STSM_NENS4_39AutoVectorizingCopyWithAssumedAlignmentILi128EEEEEEvvEEEEvNT_6ParamsE,"a",@progbits
	.sectionflags	@""
	.align	4
.nv.constant0._ZN7cutlass13device_kernelINS_4gemm6kernel13GemmUniversalIN4cute5tupleIJiiiiEEENS1_10collective13CollectiveMmaINS1_35MainloopSm100TmaUmmaWarpSpecializedILi9ELi2ELi4ENS5_IJNS4_1CILi2EEENSA_ILi1EEESC_EEEEENS5_IJNSA_ILi64EEENSA_ILi256EEENSA_ILi32EEEEEENS_6half_tENS5_IJlSC_lEEESJ_SK_NS4_8TiledMMAINS4_8MMA_AtomIJNS4_20SM100_MMA_F16BF16_SSISJ_SJ_fLi64ELi256ELNS4_4UMMA5MajorE0ELSP_0ELNSO_7ScaleInE0ELSQ_0EEEEEENS4_6LayoutINS5_IJSC_SC_SC_EEENS5_IJNSA_ILi0EEESV_SV_EEEEENS5_IJNS4_10UnderscoreESY_SY_EEEEENS4_13SM90_TMA_LOADENS4_14ComposedLayoutINS4_7SwizzleILi2ELi4ELi3EEENS4_18smem_ptr_flag_bitsILi16EEENST_INS5_IJNSA_ILi8EEESH_EEENS5_IJSH_SC_EEEEEEEvNS4_8identityENS4_23SM90_TMA_LOAD_MULTICASTES1B_vS1C_EENS_8epilogue10collective18CollectiveEpilogueINS1F_23Sm100TmaWarpSpecializedILi4ELi2ELi32ELb1ELb0EEEJSI_NS5_IJNST_ISF_SC_EES1K_EEESJ_SK_SJ_SK_NS1F_6fusion15FusionCallbacksIS1J_NS1M_17LinearCombinationISJ_fSJ_fLNS_15FloatRoundStyleE2EEESI_S1L_JEEENS4_5SM1004TMEM4LOAD26SM100_TMEM_LOAD_16dp256b8xES11_NS12_INS13_ILi3ELi4ELi3EEES16_NST_INS5_IJS17_SF_EEENS5_IJSF_SC_EEEEEEENS4_17SM75_U32x4_LDSM_NENS4_14SM90_TMA_STOREES20_NS4_17SM90_U32x4_STSM_NENS4_39AutoVectorizingCopyWithAssumedAlignmentILi128EEEEEEvvEEEEvNT_6ParamsE:
	.zero		2944


//--------------------- SYMBOLS --------------------------

	.type		.nv.reservedSmem.offset0,@object
	.size		.nv.reservedSmem.offset0,0x4
	.type		.nv.reservedSmem.cap,@object
	.size		.nv.reservedSmem.cap,0x4
	.type		__assertfail,@function
